// auto-generated by cutlass_sweep.conv — config: {"arch": "sm_100", "cluster_m": 2, "cluster_n": 1, "conv_kind": "wgrad", "dtype": "tf32", "ndim": 2, "tile_k": 64, "tile_m": 64, "tile_n": 64}
#include "cutlass/cutlass.h"
#include "cute/tensor.hpp"
#include "cutlass/kernel_hardware_info.hpp"
#include "cutlass/conv/convolution.h"
#include "cutlass/conv/dispatch_policy.hpp"
#include "cutlass/conv/collective/collective_builder.hpp"
#include "cutlass/conv/kernel/conv_universal.hpp"
#include "cutlass/conv/device/conv_universal_adapter.hpp"
#include "cutlass/epilogue/collective/collective_builder.hpp"

using namespace cute;
using Elem = cutlass::tfloat32_t;
using Acc  = float;
using LayoutAB = cutlass::layout::TensorNHWC;
using LayoutC  = cutlass::layout::TensorKCSR;
constexpr auto ConvOp = cutlass::conv::Operator::kWgrad;
using TileShape    = Shape<_64, Shape<_64>, Shape<_64>>;
using ClusterShape = Shape<_2, _1, _1>;

using CollectiveEpilogue = typename cutlass::epilogue::collective::CollectiveBuilder<
    cutlass::arch::Sm100, cutlass::arch::OpClassTensorOp,
    TileShape, ClusterShape,
    cutlass::epilogue::collective::EpilogueTileAuto,
    Acc, Acc,
    Elem, LayoutC, 128 / cutlass::sizeof_bits<Elem>::value,
    Elem, LayoutC, 128 / cutlass::sizeof_bits<Elem>::value,
    cutlass::epilogue::collective::EpilogueScheduleAuto
  >::CollectiveOp;

using CollectiveMainloop = typename cutlass::conv::collective::CollectiveBuilder<
    cutlass::arch::Sm100, cutlass::arch::OpClassTensorOp, ConvOp,
    Elem, LayoutAB, 128 / cutlass::sizeof_bits<Elem>::value,
    Elem, LayoutAB, 128 / cutlass::sizeof_bits<Elem>::value,
    Acc,
    TileShape, ClusterShape,
    cutlass::conv::collective::StageCountAutoCarveout<
        static_cast<int>(sizeof(typename CollectiveEpilogue::SharedStorage))>,
    cutlass::conv::collective::KernelScheduleAuto
  >::CollectiveOp;

using ProblemShape = cutlass::conv::ConvProblemShape<
    ConvOp, CollectiveMainloop::DispatchPolicy::NumSpatialDimensions>;
using ConvKernel = cutlass::conv::kernel::ConvUniversal<
    ProblemShape, CollectiveMainloop, CollectiveEpilogue>;
using Conv = cutlass::conv::device::ConvUniversalAdapter<ConvKernel>;

auto* _anchor = &cutlass::device_kernel<ConvKernel>;


// ===== COMPILED SASS (sm_100a) =====

	.target	sm_100a

	.elftype	@"ET_EXEC"


//--------------------- .note.nv.tkinfo           --------------------------
	.section	.note.nv.tkinfo,"",@"SHT_NOTE"
	.sectionflags	@"SHF_NOTE_NV_TKINFO"
	.tkinfo
        /*0018*/ 	.word	0x00000002
        /*0030*/ 	.string	""
        /*0030*/ 	.string	"ptxas"
        /*0030*/ 	.string	"Cuda compilation tools, release 13.0, V13.0.88"
        /*0030*/ 	.string	"Build cuda_13.0.r13.0/compiler.36424714_0"
        /*0030*/ 	.string	"-arch sm_100a -m 64 "



//--------------------- .note.nv.cuinfo           --------------------------
	.section	.note.nv.cuinfo,"",@"SHT_NOTE"
	.sectionflags	@"SHF_NOTE_NV_CUINFO"
        /*0018*/ 	.short	0x0002
        /*001a*/ 	.short	0x0064
        /*001c*/ 	.short	0x0082
	.zero		2


//--------------------- .nv.info                  --------------------------
	.section	.nv.info,"",@"SHT_CUDA_INFO"
	.align	4


	//----- nvinfo : EIATTR_REGCOUNT
	.align		4
        /*0000*/ 	.byte	0x04, 0x2f
        /*0002*/ 	.short	(.L_19 - .L_18)
	.align		4
.L_18:
        /*0004*/ 	.word	index@(_ZN7cutlass13device_kernelINS_4conv6kernel13ConvUniversalINS1_16ConvProblemShapeILNS1_8OperatorE2ELi2EEENS1_10collective14CollectiveConvINS1_47MainloopSm100TmaUmmaWarpSpecializedImplicitGemmILS5_2ELi6ELi2ELi1ELi2EN4cute5tupleIJNSA_1CILi2EEENSC_ILi1EEESE_EEEEENSB_IJNSC_ILi64EEENSB_IJSH_EEESI_EEENS_10tfloat32_tESK_NSA_8TiledMMAINSA_8MMA_AtomIJNSA_17SM100_MMA_TF32_SSISK_SK_fLi64ELi64ELNSA_4UMMA5MajorE1ELSP_1ELNSO_7ScaleInE0ELSQ_0EEEEEENSA_6LayoutINSB_IJSE_SE_SE_EEENSB_IJNSC_ILi0EEESV_SV_EEEEENSB_IJNSA_10UnderscoreESY_SY_EEEEENS7_6detail27Sm100ImplicitGemmTileTraitsINSA_13SM90_TMA_LOADENSA_14ComposedLayoutINSA_7SwizzleILi2ELi5ELi2EEENSA_18smem_ptr_flag_bitsILi32EEENST_INSB_IJNSC_ILi32EEENSC_ILi4EEEEEENSB_IJSE_S19_EEEEEEEvEENS12_INSA_30SM90_TMA_LOAD_IM2COL_MULTICASTES1E_vEEEENS_8epilogue10collective18CollectiveEpilogueINS1J_23Sm100TmaWarpSpecializedILi3ELi2ELi16ELb1ELb0EEEJSJ_NSB_IJNST_ISH_SE_EENST_IS19_SE_EEEEESK_NSB_IJlNSB_IJSE_llEEESV_EEESK_S1S_NS1J_6fusion15FusionCallbacksIS1N_NS1T_17LinearCombinationISK_fSK_fLNS_15FloatRoundStyleE2EEESJ_S1Q_JEEENSA_5SM1004TMEM4LOAD26SM100_TMEM_LOAD_16dp128b8xES13_NS14_INS15_ILi3ELi4ELi3EEES18_NST_INSB_IJNSC_ILi8EEES19_EEENSB_IJS19_SE_EEEEEEENSA_17SM75_U32x4_LDSM_NENSA_14SM90_TMA_STOREES28_NSA_17SM90_U32x4_STSM_NENSA_39AutoVectorizingCopyWithAssumedAlignmentILi128EEEEEEvvEEEEvNT_6ParamsE)
        /*0008*/ 	.word	0x0000005f


	//----- nvinfo : EIATTR_FRAME_SIZE
	.align		4
.L_19:
        /*000c*/ 	.byte	0x04, 0x11
        /*000e*/ 	.short	(.L_21 - .L_20)
	.align		4
.L_20:
        /*0010*/ 	.word	index@($__internal_2_$__cuda_sm10x_tcgen05_guardrail_trap_unallocated_columns_being_dealloced)
        /*0014*/ 	.word	0x00000008


	//----- nvinfo : EIATTR_FRAME_SIZE
	.align		4
.L_21:
        /*0018*/ 	.byte	0x04, 0x11
        /*001a*/ 	.short	(.L_23 - .L_22)
	.align		4
.L_22:
        /*001c*/ 	.word	index@($__internal_1_$__cuda_sm10x_tcgen05_guardrail_trap_phase_invalid_during_alloc)
        /*0020*/ 	.word	0x00000008


	//----- nvinfo : EIATTR_FRAME_SIZE
	.align		4
.L_23:
        /*0024*/ 	.byte	0x04, 0x11
        /*0026*/ 	.short	(.L_25 - .L_24)
	.align		4
.L_24:
        /*0028*/ 	.word	index@($__internal_0_$__cuda_sm10x_tcgen05_guardrail_trap_col_being_dealloced_not_returned_by_alloc)
        /*002c*/ 	.word	0x00000008


	//----- nvinfo : EIATTR_FRAME_SIZE
	.align		4
.L_25:
        /*0030*/ 	.byte	0x04, 0x11
        /*0032*/ 	.short	(.L_27 - .L_26)
	.align		4
.L_26:
        /*0034*/ 	.word	index@(_ZN7cutlass13device_kernelINS_4conv6kernel13ConvUniversalINS1_16ConvProblemShapeILNS1_8OperatorE2ELi2EEENS1_10collective14CollectiveConvINS1_47MainloopSm100TmaUmmaWarpSpecializedImplicitGemmILS5_2ELi6ELi2ELi1ELi2EN4cute5tupleIJNSA_1CILi2EEENSC_ILi1EEESE_EEEEENSB_IJNSC_ILi64EEENSB_IJSH_EEESI_EEENS_10tfloat32_tESK_NSA_8TiledMMAINSA_8MMA_AtomIJNSA_17SM100_MMA_TF32_SSISK_SK_fLi64ELi64ELNSA_4UMMA5MajorE1ELSP_1ELNSO_7ScaleInE0ELSQ_0EEEEEENSA_6LayoutINSB_IJSE_SE_SE_EEENSB_IJNSC_ILi0EEESV_SV_EEEEENSB_IJNSA_10UnderscoreESY_SY_EEEEENS7_6detail27Sm100ImplicitGemmTileTraitsINSA_13SM90_TMA_LOADENSA_14ComposedLayoutINSA_7SwizzleILi2ELi5ELi2EEENSA_18smem_ptr_flag_bitsILi32EEENST_INSB_IJNSC_ILi32EEENSC_ILi4EEEEEENSB_IJSE_S19_EEEEEEEvEENS12_INSA_30SM90_TMA_LOAD_IM2COL_MULTICASTES1E_vEEEENS_8epilogue10collective18CollectiveEpilogueINS1J_23Sm100TmaWarpSpecializedILi3ELi2ELi16ELb1ELb0EEEJSJ_NSB_IJNST_ISH_SE_EENST_IS19_SE_EEEEESK_NSB_IJlNSB_IJSE_llEEESV_EEESK_S1S_NS1J_6fusion15FusionCallbacksIS1N_NS1T_17LinearCombinationISK_fSK_fLNS_15FloatRoundStyleE2EEESJ_S1Q_JEEENSA_5SM1004TMEM4LOAD26SM100_TMEM_LOAD_16dp128b8xES13_NS14_INS15_ILi3ELi4ELi3EEES18_NST_INSB_IJNSC_ILi8EEES19_EEENSB_IJS19_SE_EEEEEEENSA_17SM75_U32x4_LDSM_NENSA_14SM90_TMA_STOREES28_NSA_17SM90_U32x4_STSM_NENSA_39AutoVectorizingCopyWithAssumedAlignmentILi128EEEEEEvvEEEEvNT_6ParamsE)
        /*0038*/ 	.word	0x00000008


	//----- nvinfo : EIATTR_MIN_STACK_SIZE
	.align		4
.L_27:
        /*003c*/ 	.byte	0x04, 0x12
        /*003e*/ 	.short	(.L_29 - .L_28)
	.align		4
.L_28:
        /*0040*/ 	.word	index@(_ZN7cutlass13device_kernelINS_4conv6kernel13ConvUniversalINS1_16ConvProblemShapeILNS1_8OperatorE2ELi2EEENS1_10collective14CollectiveConvINS1_47MainloopSm100TmaUmmaWarpSpecializedImplicitGemmILS5_2ELi6ELi2ELi1ELi2EN4cute5tupleIJNSA_1CILi2EEENSC_ILi1EEESE_EEEEENSB_IJNSC_ILi64EEENSB_IJSH_EEESI_EEENS_10tfloat32_tESK_NSA_8TiledMMAINSA_8MMA_AtomIJNSA_17SM100_MMA_TF32_SSISK_SK_fLi64ELi64ELNSA_4UMMA5MajorE1ELSP_1ELNSO_7ScaleInE0ELSQ_0EEEEEENSA_6LayoutINSB_IJSE_SE_SE_EEENSB_IJNSC_ILi0EEESV_SV_EEEEENSB_IJNSA_10UnderscoreESY_SY_EEEEENS7_6detail27Sm100ImplicitGemmTileTraitsINSA_13SM90_TMA_LOADENSA_14ComposedLayoutINSA_7SwizzleILi2ELi5ELi2EEENSA_18smem_ptr_flag_bitsILi32EEENST_INSB_IJNSC_ILi32EEENSC_ILi4EEEEEENSB_IJSE_S19_EEEEEEEvEENS12_INSA_30SM90_TMA_LOAD_IM2COL_MULTICASTES1E_vEEEENS_8epilogue10collective18CollectiveEpilogueINS1J_23Sm100TmaWarpSpecializedILi3ELi2ELi16ELb1ELb0EEEJSJ_NSB_IJNST_ISH_SE_EENST_IS19_SE_EEEEESK_NSB_IJlNSB_IJSE_llEEESV_EEESK_S1S_NS1J_6fusion15FusionCallbacksIS1N_NS1T_17LinearCombinationISK_fSK_fLNS_15FloatRoundStyleE2EEESJ_S1Q_JEEENSA_5SM1004TMEM4LOAD26SM100_TMEM_LOAD_16dp128b8xES13_NS14_INS15_ILi3ELi4ELi3EEES18_NST_INSB_IJNSC_ILi8EEES19_EEENSB_IJS19_SE_EEEEEEENSA_17SM75_U32x4_LDSM_NENSA_14SM90_TMA_STOREES28_NSA_17SM90_U32x4_STSM_NENSA_39AutoVectorizingCopyWithAssumedAlignmentILi128EEEEEEvvEEEEvNT_6ParamsE)
        /*0044*/ 	.word	0x00000008
.L_29:


//--------------------- .nv.compat                --------------------------
	.section	.nv.compat,"",@"SHT_CUDA_COMPAT_INFO"
	.align	4
        /*0000*/ 	.byte	0x02, 0x09, 0x01, 0x00, 0x02, 0x02, 0x02, 0x00, 0x02, 0x05, 0x05, 0x00, 0x03, 0x07, 0x01, 0x01
        /*0010*/ 	.byte	0x02, 0x03, 0x01, 0x00, 0x02, 0x06, 0x01, 0x00, 0x04, 0x0b, 0x08, 0x00, 0x09, 0x00, 0x00, 0x00
        /*0020*/ 	.byte	0x00, 0x00, 0x00, 0x00


//--------------------- .nv.info._ZN7cutlass13device_kernelINS_4conv6kernel13ConvUniversalINS1_16ConvProblemShapeILNS1_8OperatorE2ELi2EEENS1_10collective14CollectiveConvINS1_47MainloopSm100TmaUmmaWarpSpecializedImplicitGemmILS5_2ELi6ELi2ELi1ELi2EN4cute5tupleIJNSA_1CILi2EEENSC_ILi1EEESE_EEEEENSB_IJNSC_ILi64EEENSB_IJSH_EEESI_EEENS_10tfloat32_tESK_NSA_8TiledMMAINSA_8MMA_AtomIJNSA_17SM100_MMA_TF32_SSISK_SK_fLi64ELi64ELNSA_4UMMA5MajorE1ELSP_1ELNSO_7ScaleInE0ELSQ_0EEEEEENSA_6LayoutINSB_IJSE_SE_SE_EEENSB_IJNSC_ILi0EEESV_SV_EEEEENSB_IJNSA_10UnderscoreESY_SY_EEEEENS7_6detail27Sm100ImplicitGemmTileTraitsINSA_13SM90_TMA_LOADENSA_14ComposedLayoutINSA_7SwizzleILi2ELi5ELi2EEENSA_18smem_ptr_flag_bitsILi32EEENST_INSB_IJNSC_ILi32EEENSC_ILi4EEEEEENSB_IJSE_S19_EEEEEEEvEENS12_INSA_30SM90_TMA_LOAD_IM2COL_MULTICASTES1E_vEEEENS_8epilogue10collective18CollectiveEpilogueINS1J_23Sm100TmaWarpSpecializedILi3ELi2ELi16ELb1ELb0EEEJSJ_NSB_IJNST_ISH_SE_EENST_IS19_SE_EEEEESK_NSB_IJlNSB_IJSE_llEEESV_EEESK_S1S_NS1J_6fusion15FusionCallbacksIS1N_NS1T_17LinearCombinationISK_fSK_fLNS_15FloatRoundStyleE2EEESJ_S1Q_JEEENSA_5SM1004TMEM4LOAD26SM100_TMEM_LOAD_16dp128b8xES13_NS14_INS15_ILi3ELi4ELi3EEES18_NST_INSB_IJNSC_ILi8EEES19_EEENSB_IJS19_SE_EEEEEEENSA_17SM75_U32x4_LDSM_NENSA_14SM90_TMA_STOREES28_NSA_17SM90_U32x4_STSM_NENSA_39AutoVectorizingCopyWithAssumedAlignmentILi128EEEEEEvvEEEEvNT_6ParamsE --------------------------
	.section	.nv.info._ZN7cutlass13device_kernelINS_4conv6kernel13ConvUniversalINS1_16ConvProblemShapeILNS1_8OperatorE2ELi2EEENS1_10collective14CollectiveConvINS1_47MainloopSm100TmaUmmaWarpSpecializedImplicitGemmILS5_2ELi6ELi2ELi1ELi2EN4cute5tupleIJNSA_1CILi2EEENSC_ILi1EEESE_EEEEENSB_IJNSC_ILi64EEENSB_IJSH_EEESI_EEENS_10tfloat32_tESK_NSA_8TiledMMAINSA_8MMA_AtomIJNSA_17SM100_MMA_TF32_SSISK_SK_fLi64ELi64ELNSA_4UMMA5MajorE1ELSP_1ELNSO_7ScaleInE0ELSQ_0EEEEEENSA_6LayoutINSB_IJSE_SE_SE_EEENSB_IJNSC_ILi0EEESV_SV_EEEEENSB_IJNSA_10UnderscoreESY_SY_EEEEENS7_6detail27Sm100ImplicitGemmTileTraitsINSA_13SM90_TMA_LOADENSA_14ComposedLayoutINSA_7SwizzleILi2ELi5ELi2EEENSA_18smem_ptr_flag_bitsILi32EEENST_INSB_IJNSC_ILi32EEENSC_ILi4EEEEEENSB_IJSE_S19_EEEEEEEvEENS12_INSA_30SM90_TMA_LOAD_IM2COL_MULTICASTES1E_vEEEENS_8epilogue10collective18CollectiveEpilogueINS1J_23Sm100TmaWarpSpecializedILi3ELi2ELi16ELb1ELb0EEEJSJ_NSB_IJNST_ISH_SE_EENST_IS19_SE_EEEEESK_NSB_IJlNSB_IJSE_llEEESV_EEESK_S1S_NS1J_6fusion15FusionCallbacksIS1N_NS1T_17LinearCombinationISK_fSK_fLNS_15FloatRoundStyleE2EEESJ_S1Q_JEEENSA_5SM1004TMEM4LOAD26SM100_TMEM_LOAD_16dp128b8xES13_NS14_INS15_ILi3ELi4ELi3EEES18_NST_INSB_IJNSC_ILi8EEES19_EEENSB_IJS19_SE_EEEEEEENSA_17SM75_U32x4_LDSM_NENSA_14SM90_TMA_STOREES28_NSA_17SM90_U32x4_STSM_NENSA_39AutoVectorizingCopyWithAssumedAlignmentILi128EEEEEEvvEEEEvNT_6ParamsE,"",@"SHT_CUDA_INFO"
	.sectionflags	@""
	.align	4


	//----- nvinfo : EIATTR_CUDA_API_VERSION
	.align		4
        /*0000*/ 	.byte	0x04, 0x37
        /*0002*/ 	.short	(.L_31 - .L_30)
.L_30:
        /*0004*/ 	.word	0x00000082


	//----- nvinfo : EIATTR_KPARAM_INFO
	.align		4
.L_31:
        /*0008*/ 	.byte	0x04, 0x17
        /*000a*/ 	.short	(.L_33 - .L_32)
.L_32:
        /*000c*/ 	.word	0x00000000
        /*0010*/ 	.short	0x0000
        /*0012*/ 	.short	0x0000
        /*0014*/ 	.byte	0x00, 0xf0, 0x01, 0x20


	//----- nvinfo : EIATTR_AT_ENTRY_FRAGMENTS
	.align		4
.L_33:
        /*0018*/ 	.byte	0x04, 0x4f
        /*001a*/ 	.short	(.L_35 - .L_34)


	//   ....[0]....
.L_34:
        /*001c*/ 	.word	0x00000006


	//----- nvinfo : EIATTR_RESERVED_SMEM_USED
	.align		4
.L_35:
        /*0020*/ 	.byte	0x01, 0x41
	.zero		2


	//----- nvinfo : EIATTR_SPARSE_MMA_MASK
	.align		4
        /*0024*/ 	.byte	0x03, 0x50
        /*0026*/ 	.short	0x0000


	//----- nvinfo : EIATTR_TCGEN05_1CTA_USED
	.align		4
        /*0028*/ 	.byte	0x01, 0x51
	.zero		2


	//----- nvinfo : EIATTR_MAXREG_COUNT
	.align		4
        /*002c*/ 	.byte	0x03, 0x1b
        /*002e*/ 	.short	0x00ff


	//----- nvinfo : EIATTR_NUM_BARRIERS
	.align		4
        /*0030*/ 	.byte	0x02, 0x4c
        /*0032*/ 	.byte	0x07
	.zero		1


	//----- nvinfo : EIATTR_EXTERNS
	.align		4
        /*0034*/ 	.byte	0x04, 0x0f
        /*0036*/ 	.short	(.L_37 - .L_36)


	//   ....[0]....
	.align		4
.L_36:
        /*0038*/ 	.word	index@(__assertfail)


	//----- nvinfo : EIATTR_MERCURY_ISA_VERSION
	.align		4
.L_37:
        /*003c*/ 	.byte	0x03, 0x5f
        /*003e*/ 	.short	0x0101


	//----- nvinfo : EIATTR_INT_WARP_WIDE_INSTR_OFFSETS
	.align		4
        /*0040*/ 	.byte	0x04, 0x31
        /*0042*/ 	.short	(.L_39 - .L_38)


	//   ....[0]....
.L_38:
        /*0044*/ 	.word	0x000040b0


	//   ....[1]....
        /*0048*/ 	.word	0x000040d0


	//   ....[2]....
        /*004c*/ 	.word	0x00004100


	//   ....[3]....
        /*0050*/ 	.word	0x00004b90


	//   ....[4]....
        /*0054*/ 	.word	0x00004e20


	//   ....[5]....
        /*0058*/ 	.word	0x00004e40


	//   ....[6]....
        /*005c*/ 	.word	0x000050e0


	//   ....[7]....
        /*0060*/ 	.word	0x00005200


	//   ....[8]....
        /*0064*/ 	.word	0x00005f80


	//----- nvinfo : EIATTR_COOP_GROUP_MASK_REGIDS
	.align		4
.L_39:
        /*0068*/ 	.byte	0x04, 0x29
        /*006a*/ 	.short	(.L_41 - .L_40)


	//   ....[0]....
.L_40:
        /*006c*/ 	.word	0xffffffff


	//   ....[1]....
        /*0070*/ 	.word	0xffffffff


	//   ....[2]....
        /*0074*/ 	.word	0xffffffff


	//   ....[3]....
        /*0078*/ 	.word	0xffffffff


	//   ....[4]....
        /*007c*/ 	.word	0xffffffff


	//   ....[5]....
        /*0080*/ 	.word	0xffffffff


	//   ....[6]....
        /*0084*/ 	.word	0xffffffff


	//   ....[7]....
        /*0088*/ 	.word	0xffffffff


	//   ....[8]....
        /*008c*/ 	.word	0xffffffff


	//   ....[9]....
        /*0090*/ 	.word	0xffffffff


	//   ....[10]....
        /*0094*/ 	.word	0xffffffff


	//   ....[11]....
        /*0098*/ 	.word	0xffffffff


	//   ....[12]....
        /*009c*/ 	.word	0xffffffff


	//----- nvinfo : EIATTR_COOP_GROUP_INSTR_OFFSETS
	.align		4
.L_41:
        /*00a0*/ 	.byte	0x04, 0x28
        /*00a2*/ 	.short	(.L_43 - .L_42)


	//   ....[0]....
.L_42:
        /*00a4*/ 	.word	0x000000a0


	//   ....[1]....
        /*00a8*/ 	.word	0x000004e0


	//   ....[2]....
        /*00ac*/ 	.word	0x000006c0


	//   ....[3]....
        /*00b0*/ 	.word	0x00000840


	//   ....[4]....
        /*00b4*/ 	.word	0x00000940


	//   ....[5]....
        /*00b8*/ 	.word	0x00000a90


	//   ....[6]....
        /*00bc*/ 	.word	0x00000c80


	//   ....[7]....
        /*00c0*/ 	.word	0x00002600


	//   ....[8]....
        /*00c4*/ 	.word	0x000031f0


	//   ....[9]....
        /*00c8*/ 	.word	0x00003400


	//   ....[10]....
        /*00cc*/ 	.word	0x00003430


	//   ....[11]....
        /*00d0*/ 	.word	0x00003f90


	//   ....[12]....
        /*00d4*/ 	.word	0x000041d0


	//----- nvinfo : EIATTR_VRC_CTA_INIT_COUNT
	.align		4
.L_43:
        /*00d8*/ 	.byte	0x02, 0x4a
        /*00da*/ 	.byte	0x80
	.zero		1


	//----- nvinfo : EIATTR_SYSCALL_OFFSETS
	.align		4
        /*00dc*/ 	.byte	0x04, 0x46
        /*00de*/ 	.short	(.L_45 - .L_44)


	//   ....[0]....
.L_44:
        /*00e0*/ 	.word	0x000061e0


	//   ....[1]....
        /*00e4*/ 	.word	0x000062d0


	//   ....[2]....
        /*00e8*/ 	.word	0x00006b30


	//   ....[3]....
        /*00ec*/ 	.word	0x00007580


	//----- nvinfo : EIATTR_MBARRIER_INSTR_OFFSETS
	.align		4
.L_45:
        /*00f0*/ 	.byte	0x04, 0x39
        /*00f2*/ 	.short	(.L_47 - .L_46)


	//   ....[0]....
.L_46:
        /*00f4*/ 	.word	0x000005f0
        /*00f8*/ 	.word	0x000000ff
        /*00fc*/ 	.word	0x00000000
        /*0100*/ 	.short	0x0100
        /*0102*/ 	.byte	0x07
	.zero		1


	//   ....[1]....
        /*0104*/ 	.word	0x00000600
        /*0108*/ 	.word	0x000000ff
        /*010c*/ 	.word	0x00000030
        /*0110*/ 	.short	0x0100
        /*0112*/ 	.byte	0x07
	.zero		1


	//   ....[2]....
        /*0114*/ 	.word	0x00000610
        /*0118*/ 	.word	0x000000ff
        /*011c*/ 	.word	0x00000008
        /*0120*/ 	.short	0x0100
        /*0122*/ 	.byte	0x07
	.zero		1


	//   ....[3]....
        /*0124*/ 	.word	0x00000620
        /*0128*/ 	.word	0x000000ff
        /*012c*/ 	.word	0x00000038
        /*0130*/ 	.short	0x0100
        /*0132*/ 	.byte	0x07
	.zero		1


	//   ....[4]....
        /*0134*/ 	.word	0x00000630
        /*0138*/ 	.word	0x000000ff
        /*013c*/ 	.word	0x00000010
        /*0140*/ 	.short	0x0100
        /*0142*/ 	.byte	0x07
	.zero		1


	//   ....[5]....
        /*0144*/ 	.word	0x00000640
        /*0148*/ 	.word	0x000000ff
        /*014c*/ 	.word	0x00000040
        /*0150*/ 	.short	0x0100
        /*0152*/ 	.byte	0x07
	.zero		1


	//   ....[6]....
        /*0154*/ 	.word	0x00000650
        /*0158*/ 	.word	0x000000ff
        /*015c*/ 	.word	0x00000018
        /*0160*/ 	.short	0x0100
        /*0162*/ 	.byte	0x07
	.zero		1


	//   ....[7]....
        /*0164*/ 	.word	0x00000660
        /*0168*/ 	.word	0x000000ff
        /*016c*/ 	.word	0x00000048
        /*0170*/ 	.short	0x0100
        /*0172*/ 	.byte	0x07
	.zero		1


	//   ....[8]....
        /*0174*/ 	.word	0x00000670
        /*0178*/ 	.word	0x000000ff
        /*017c*/ 	.word	0x00000020
        /*0180*/ 	.short	0x0100
        /*0182*/ 	.byte	0x07
	.zero		1


	//   ....[9]....
        /*0184*/ 	.word	0x00000680
        /*0188*/ 	.word	0x000000ff
        /*018c*/ 	.word	0x00000050
        /*0190*/ 	.short	0x0100
        /*0192*/ 	.byte	0x07
	.zero		1


	//   ....[10]....
        /*0194*/ 	.word	0x00000690
        /*0198*/ 	.word	0x000000ff
        /*019c*/ 	.word	0x00000028
        /*01a0*/ 	.short	0x0100
        /*01a2*/ 	.byte	0x07
	.zero		1


	//   ....[11]....
        /*01a4*/ 	.word	0x000006a0
        /*01a8*/ 	.word	0x000000ff
        /*01ac*/ 	.word	0x00000058
        /*01b0*/ 	.short	0x0100
        /*01b2*/ 	.byte	0x07
	.zero		1


	//   ....[12]....
        /*01b4*/ 	.word	0x000007d0
        /*01b8*/ 	.word	0x000000ff
        /*01bc*/ 	.word	0x00000060
        /*01c0*/ 	.short	0x0100
        /*01c2*/ 	.byte	0x07
	.zero		1


	//   ....[13]....
        /*01c4*/ 	.word	0x000007e0
        /*01c8*/ 	.word	0x000000ff
        /*01cc*/ 	.word	0x00000078
        /*01d0*/ 	.short	0x0100
        /*01d2*/ 	.byte	0x07
	.zero		1


	//   ....[14]....
        /*01d4*/ 	.word	0x000007f0
        /*01d8*/ 	.word	0x000000ff
        /*01dc*/ 	.word	0x00000068
        /*01e0*/ 	.short	0x0100
        /*01e2*/ 	.byte	0x07
	.zero		1


	//   ....[15]....
        /*01e4*/ 	.word	0x00000800
        /*01e8*/ 	.word	0x000000ff
        /*01ec*/ 	.word	0x00000080
        /*01f0*/ 	.short	0x0100
        /*01f2*/ 	.byte	0x07
	.zero		1


	//   ....[16]....
        /*01f4*/ 	.word	0x00000810
        /*01f8*/ 	.word	0x000000ff
        /*01fc*/ 	.word	0x00000070
        /*0200*/ 	.short	0x0100
        /*0202*/ 	.byte	0x07
	.zero		1


	//   ....[17]....
        /*0204*/ 	.word	0x00000820
        /*0208*/ 	.word	0x000000ff
        /*020c*/ 	.word	0x00000088
        /*0210*/ 	.short	0x0100
        /*0212*/ 	.byte	0x07
	.zero		1


	//   ....[18]....
        /*0214*/ 	.word	0x00000910
        /*0218*/ 	.word	0x000000ff
        /*021c*/ 	.word	0x00000090
        /*0220*/ 	.short	0x0100
        /*0222*/ 	.byte	0x06
	.zero		1


	//   ....[19]....
        /*0224*/ 	.word	0x00000920
        /*0228*/ 	.word	0x000000ff
        /*022c*/ 	.word	0x00000098
        /*0230*/ 	.short	0x0100
        /*0232*/ 	.byte	0x06
	.zero		1


	//   ....[20]....
        /*0234*/ 	.word	0x00000a60
        /*0238*/ 	.word	0x000000ff
        /*023c*/ 	.word	0x000000a0
        /*0240*/ 	.short	0x0100
        /*0242*/ 	.byte	0x06
	.zero		1


	//   ....[21]....
        /*0244*/ 	.word	0x00000a70
        /*0248*/ 	.word	0x000000ff
        /*024c*/ 	.word	0x000000a8
        /*0250*/ 	.short	0x0100
        /*0252*/ 	.byte	0x06
	.zero		1


	//   ....[22]....
        /*0254*/ 	.word	0x00000ba0
        /*0258*/ 	.word	0x000000ff
        /*025c*/ 	.word	0x000000b0
        /*0260*/ 	.short	0x0100
        /*0262*/ 	.byte	0x07
	.zero		1


	//   ....[23]....
        /*0264*/ 	.word	0x00000bb0
        /*0268*/ 	.word	0x000000ff
        /*026c*/ 	.word	0x000000c0
        /*0270*/ 	.short	0x0100
        /*0272*/ 	.byte	0x07
	.zero		1


	//   ....[24]....
        /*0274*/ 	.word	0x00000bc0
        /*0278*/ 	.word	0x000000ff
        /*027c*/ 	.word	0x000000b8
        /*0280*/ 	.short	0x0100
        /*0282*/ 	.byte	0x07
	.zero		1


	//   ....[25]....
        /*0284*/ 	.word	0x00000bd0
        /*0288*/ 	.word	0x000000ff
        /*028c*/ 	.word	0x000000c8
        /*0290*/ 	.short	0x0100
        /*0292*/ 	.byte	0x07
	.zero		1


	//   ....[26]....
        /*0294*/ 	.word	0x00001830
        /*0298*/ 	.word	0x000000ff
        /*029c*/ 	.word	0x00000030
        /*02a0*/ 	.short	0x010a
        /*02a2*/ 	.byte	0x04
	.zero		1


	//   ....[27]....
        /*02a4*/ 	.word	0x00001b30
        /*02a8*/ 	.word	0x000000ff
        /*02ac*/ 	.word	0x00000030
        /*02b0*/ 	.short	0x010a
        /*02b2*/ 	.byte	0x25
	.zero		1


	//   ....[28]....
        /*02b4*/ 	.word	0x00001cf0
        /*02b8*/ 	.word	0x000000ff
        /*02bc*/ 	.word	0x00000030
        /*02c0*/ 	.short	0x010a
        /*02c2*/ 	.byte	0x08
	.zero		1


	//   ....[29]....
        /*02c4*/ 	.word	0x00001fe0
        /*02c8*/ 	.word	0x000000ff
        /*02cc*/ 	.word	0x00000098
        /*02d0*/ 	.short	0x0101
        /*02d2*/ 	.byte	0x23
	.zero		1


	//   ....[30]....
        /*02d4*/ 	.word	0x00002000
        /*02d8*/ 	.word	0x000000ff
        /*02dc*/ 	.word	0x00000030
        /*02e0*/ 	.short	0x010a
        /*02e2*/ 	.byte	0x04
	.zero		1


	//   ....[31]....
        /*02e4*/ 	.word	0x00002150
        /*02e8*/ 	.word	0x000000ff
        /*02ec*/ 	.word	0x00000030
        /*02f0*/ 	.short	0x010a
        /*02f2*/ 	.byte	0x29
	.zero		1


	//   ....[32]....
        /*02f4*/ 	.word	0x00002300
        /*02f8*/ 	.word	0x000000ff
        /*02fc*/ 	.word	0x00000030
        /*0300*/ 	.short	0x010a
        /*0302*/ 	.byte	0x08
	.zero		1


	//   ....[33]....
        /*0304*/ 	.word	0x00002610
        /*0308*/ 	.word	0x000000ff
        /*030c*/ 	.word	0x000000a0
        /*0310*/ 	.short	0x010a
        /*0312*/ 	.byte	0x23
	.zero		1


	//   ....[34]....
        /*0314*/ 	.word	0x000026d0
        /*0318*/ 	.word	0x000000ff
        /*031c*/ 	.word	0x00000000
        /*0320*/ 	.short	0x0101
        /*0322*/ 	.byte	0x04
	.zero		1


	//   ....[35]....
        /*0324*/ 	.word	0x00002bb0
        /*0328*/ 	.word	0x000000ff
        /*032c*/ 	.word	0x00000000
        /*0330*/ 	.short	0x010a
        /*0332*/ 	.byte	0x04
	.zero		1


	//   ....[36]....
        /*0334*/ 	.word	0x00002c40
        /*0338*/ 	.word	0x000000ff
        /*033c*/ 	.word	0x00000000
        /*0340*/ 	.short	0x010a
        /*0342*/ 	.byte	0x04
	.zero		1


	//   ....[37]....
        /*0344*/ 	.word	0x00002cd0
        /*0348*/ 	.word	0x000000ff
        /*034c*/ 	.word	0x00000000
        /*0350*/ 	.short	0x010a
        /*0352*/ 	.byte	0x04
	.zero		1


	//   ....[38]....
        /*0354*/ 	.word	0x00002d60
        /*0358*/ 	.word	0x000000ff
        /*035c*/ 	.word	0x00000000
        /*0360*/ 	.short	0x010a
        /*0362*/ 	.byte	0x04
	.zero		1


	//   ....[39]....
        /*0364*/ 	.word	0x00002df0
        /*0368*/ 	.word	0x000000ff
        /*036c*/ 	.word	0x00000000
        /*0370*/ 	.short	0x010a
        /*0372*/ 	.byte	0x04
	.zero		1


	//   ....[40]....
        /*0374*/ 	.word	0x00002e90
        /*0378*/ 	.word	0x00000000
        /*037c*/ 	.word	0x00000000
        /*0380*/ 	.short	0x010a
        /*0382*/ 	.byte	0xff
	.zero		1


	//   ....[41]....
        /*0384*/ 	.word	0x00002fc0
        /*0388*/ 	.word	0x000000ff
        /*038c*/ 	.word	0x000000a8
        /*0390*/ 	.short	0x010a
        /*0392*/ 	.byte	0x2d
	.zero		1


	//   ....[42]....
        /*0394*/ 	.word	0x00003060
        /*0398*/ 	.word	0x000000ff
        /*039c*/ 	.word	0x000000a0
        /*03a0*/ 	.short	0x010a
        /*03a2*/ 	.byte	0x2d
	.zero		1


	//   ....[43]....
        /*03a4*/ 	.word	0x00003100
        /*03a8*/ 	.word	0x000000ff
        /*03ac*/ 	.word	0x00000000
        /*03b0*/ 	.short	0x0101
        /*03b2*/ 	.byte	0x06
	.zero		1


	//   ....[44]....
        /*03b4*/ 	.word	0x00003140
        /*03b8*/ 	.word	0x000000ff
        /*03bc*/ 	.word	0x000000a8
        /*03c0*/ 	.short	0x0106
        /*03c2*/ 	.byte	0x2d
	.zero		1


	//   ....[45]....
        /*03c4*/ 	.word	0x00003180
        /*03c8*/ 	.word	0x00000000
        /*03cc*/ 	.word	0x000000a8
        /*03d0*/ 	.short	0x010a
        /*03d2*/ 	.byte	0xff
	.zero		1


	//   ....[46]....
        /*03d4*/ 	.word	0x00003770
        /*03d8*/ 	.word	0x000000ff
        /*03dc*/ 	.word	0x000000a0
        /*03e0*/ 	.short	0x010a
        /*03e2*/ 	.byte	0x07
	.zero		1


	//   ....[47]....
        /*03e4*/ 	.word	0x00003820
        /*03e8*/ 	.word	0x000000ff
        /*03ec*/ 	.word	0x00000000
        /*03f0*/ 	.short	0x0101
        /*03f2*/ 	.byte	0x05
	.zero		1


	//   ....[48]....
        /*03f4*/ 	.word	0x00003830
        /*03f8*/ 	.word	0x000000ff
        /*03fc*/ 	.word	0x000000c0
        /*0400*/ 	.short	0x010a
        /*0402*/ 	.byte	0x09
	.zero		1


	//   ....[49]....
        /*0404*/ 	.word	0x000038c0
        /*0408*/ 	.word	0x000000ff
        /*040c*/ 	.word	0x00000000
        /*0410*/ 	.short	0x010a
        /*0412*/ 	.byte	0x04
	.zero		1


	//   ....[50]....
        /*0414*/ 	.word	0x00003960
        /*0418*/ 	.word	0x000000ff
        /*041c*/ 	.word	0x00000000
        /*0420*/ 	.short	0x010a
        /*0422*/ 	.byte	0x08
	.zero		1


	//   ....[51]....
        /*0424*/ 	.word	0x00003a90
        /*0428*/ 	.word	0x000000ff
        /*042c*/ 	.word	0x00000000
        /*0430*/ 	.short	0x010a
        /*0432*/ 	.byte	0x04
	.zero		1


	//   ....[52]....
        /*0434*/ 	.word	0x00003ee0
        /*0438*/ 	.word	0x000000ff
        /*043c*/ 	.word	0x00000000
        /*0440*/ 	.short	0x010a
        /*0442*/ 	.byte	0x05
	.zero		1


	//   ....[53]....
        /*0444*/ 	.word	0x00003f70
        /*0448*/ 	.word	0x000000ff
        /*044c*/ 	.word	0x00000000
        /*0450*/ 	.short	0x010a
        /*0452*/ 	.byte	0x06
	.zero		1


	//   ....[54]....
        /*0454*/ 	.word	0x00004470
        /*0458*/ 	.word	0x000000ff
        /*045c*/ 	.word	0x000000a0
        /*0460*/ 	.short	0x010a
        /*0462*/ 	.byte	0x0f
	.zero		1


	//   ....[55]....
        /*0464*/ 	.word	0x00004770
        /*0468*/ 	.word	0x000000ff
        /*046c*/ 	.word	0x00000000
        /*0470*/ 	.short	0x0101
        /*0472*/ 	.byte	0x0e
	.zero		1


	//   ....[56]....
        /*0474*/ 	.word	0x00004aa0
        /*0478*/ 	.word	0x000000ff
        /*047c*/ 	.word	0x00000098
        /*0480*/ 	.short	0x010a
        /*0482*/ 	.byte	0x0f
	.zero		1


	//   ....[57]....
        /*0484*/ 	.word	0x00004dc0
        /*0488*/ 	.word	0x000000ff
        /*048c*/ 	.word	0x00000078
        /*0490*/ 	.short	0x010a
        /*0492*/ 	.byte	0x13
	.zero		1


	//   ....[58]....
        /*0494*/ 	.word	0x00004fd0
        /*0498*/ 	.word	0x000000ff
        /*049c*/ 	.word	0x00000060
        /*04a0*/ 	.short	0x010b
        /*04a2*/ 	.byte	0x13
	.zero		1


	//   ....[59]....
        /*04a4*/ 	.word	0x00005050
        /*04a8*/ 	.word	0x000000ff
        /*04ac*/ 	.word	0x00000000
        /*04b0*/ 	.short	0x0101
        /*04b2*/ 	.byte	0x15
	.zero		1


	//   ....[60]....
        /*04b4*/ 	.word	0x00005080
        /*04b8*/ 	.word	0x000000ff
        /*04bc*/ 	.word	0x00000078
        /*04c0*/ 	.short	0x010a
        /*04c2*/ 	.byte	0x11
	.zero		1


	//   ....[61]....
        /*04c4*/ 	.word	0x00005220
        /*04c8*/ 	.word	0x000000ff
        /*04cc*/ 	.word	0x00000060
        /*04d0*/ 	.short	0x010b
        /*04d2*/ 	.byte	0x11
	.zero		1


	//   ....[62]....
        /*04d4*/ 	.word	0x00005290
        /*04d8*/ 	.word	0x000000ff
        /*04dc*/ 	.word	0x00000000
        /*04e0*/ 	.short	0x0101
        /*04e2*/ 	.byte	0x13
	.zero		1


	//   ....[63]....
        /*04e4*/ 	.word	0x000052e0
        /*04e8*/ 	.word	0x000000ff
        /*04ec*/ 	.word	0x00000000
        /*04f0*/ 	.short	0x010a
        /*04f2*/ 	.byte	0x04
	.zero		1


	//   ....[64]....
        /*04f4*/ 	.word	0x00005370
        /*04f8*/ 	.word	0x000000ff
        /*04fc*/ 	.word	0x00000000
        /*0500*/ 	.short	0x010a
        /*0502*/ 	.byte	0x04
	.zero		1


	//   ....[65]....
        /*0504*/ 	.word	0x00005410
        /*0508*/ 	.word	0x00000000
        /*050c*/ 	.word	0x00000000
        /*0510*/ 	.short	0x010a
        /*0512*/ 	.byte	0xff
	.zero		1


	//   ....[66]....
        /*0514*/ 	.word	0x000057d0
        /*0518*/ 	.word	0x000000ff
        /*051c*/ 	.word	0x000000a0
        /*0520*/ 	.short	0x010a
        /*0522*/ 	.byte	0x32
	.zero		1


	//   ....[67]....
        /*0524*/ 	.word	0x000058d0
        /*0528*/ 	.word	0x000000ff
        /*052c*/ 	.word	0x00000000
        /*0530*/ 	.short	0x0101
        /*0532*/ 	.byte	0x04
	.zero		1


	//   ....[68]....
        /*0534*/ 	.word	0x00006720
        /*0538*/ 	.word	0x00000000
        /*053c*/ 	.word	0x00000060
        /*0540*/ 	.short	0x010a
        /*0542*/ 	.byte	0xff
	.zero		1


	//   ....[69]....
        /*0544*/ 	.word	0x00006750
        /*0548*/ 	.word	0x00000056
        /*054c*/ 	.word	0x000000b0
        /*0550*/ 	.short	0x010a
        /*0552*/ 	.byte	0xff
	.zero		1


	//   ....[70]....
        /*0554*/ 	.word	0x000067e0
        /*0558*/ 	.word	0x00000000
        /*055c*/ 	.word	0x00000060
        /*0560*/ 	.short	0x010a
        /*0562*/ 	.byte	0xff
	.zero		1


	//   ....[71]....
        /*0564*/ 	.word	0x00006a10
        /*0568*/ 	.word	0x00000056
        /*056c*/ 	.word	0x000000b0
        /*0570*/ 	.short	0x010a
        /*0572*/ 	.byte	0xff
	.zero		1


	//   ....[72]....
        /*0574*/ 	.word	0x000072a0
        /*0578*/ 	.word	0x00000000
        /*057c*/ 	.word	0x00000000
        /*0580*/ 	.short	0x0101
        /*0582*/ 	.byte	0xff
	.zero		1


	//   ....[73]....
        /*0584*/ 	.word	0x000072b0
        /*0588*/ 	.word	0x00000003
        /*058c*/ 	.word	0x00000060
        /*0590*/ 	.short	0x010a
        /*0592*/ 	.byte	0xff
	.zero		1


	//   ....[74]....
        /*0594*/ 	.word	0x00007380
        /*0598*/ 	.word	0x00000003
        /*059c*/ 	.word	0x00000060
        /*05a0*/ 	.short	0x010a
        /*05a2*/ 	.byte	0xff
	.zero		1


	//   ....[75]....
        /*05a4*/ 	.word	0x00007710
        /*05a8*/ 	.word	0x000000ff
        /*05ac*/ 	.word	0x00000000
        /*05b0*/ 	.short	0x0101
        /*05b2*/ 	.byte	0x05
	.zero		1


	//   ....[76]....
        /*05b4*/ 	.word	0x00007d40
        /*05b8*/ 	.word	0x00000002
        /*05bc*/ 	.word	0x00000000
        /*05c0*/ 	.short	0x0101
        /*05c2*/ 	.byte	0xff
	.zero		1


	//   ....[77]....
        /*05c4*/ 	.word	0x00007f80
        /*05c8*/ 	.word	0x000000ff
        /*05cc*/ 	.word	0x00000000
        /*05d0*/ 	.short	0x0101
        /*05d2*/ 	.byte	0x04
	.zero		1


	//   ....[78]....
        /*05d4*/ 	.word	0x00007fb0
        /*05d8*/ 	.word	0x00000003
        /*05dc*/ 	.word	0x00000030
        /*05e0*/ 	.short	0x010a
        /*05e2*/ 	.byte	0xff
	.zero		1


	//   ....[79]....
        /*05e4*/ 	.word	0x00008010
        /*05e8*/ 	.word	0x00000003
        /*05ec*/ 	.word	0x00000030
        /*05f0*/ 	.short	0x010a
        /*05f2*/ 	.byte	0xff
	.zero		1


	//   ....[80]....
        /*05f4*/ 	.word	0x00008070
        /*05f8*/ 	.word	0x00000002
        /*05fc*/ 	.word	0x000000a0
        /*0600*/ 	.short	0x010a
        /*0602*/ 	.byte	0xff
	.zero		1


	//   ....[81]....
        /*0604*/ 	.word	0x000080d0
        /*0608*/ 	.word	0x00000000
        /*060c*/ 	.word	0x00000000
        /*0610*/ 	.short	0x010a
        /*0612*/ 	.byte	0xff
	.zero		1


	//   ....[82]....
        /*0614*/ 	.word	0x00008130
        /*0618*/ 	.word	0x00000000
        /*061c*/ 	.word	0x00000000
        /*0620*/ 	.short	0x010a
        /*0622*/ 	.byte	0xff
	.zero		1


	//   ....[83]....
        /*0624*/ 	.word	0x00008190
        /*0628*/ 	.word	0x00000000
        /*062c*/ 	.word	0x00000000
        /*0630*/ 	.short	0x010a
        /*0632*/ 	.byte	0xff
	.zero		1


	//   ....[84]....
        /*0634*/ 	.word	0x000081f0
        /*0638*/ 	.word	0x00000000
        /*063c*/ 	.word	0x00000000
        /*0640*/ 	.short	0x010a
        /*0642*/ 	.byte	0xff
	.zero		1


	//   ....[85]....
        /*0644*/ 	.word	0x00008250
        /*0648*/ 	.word	0x00000000
        /*064c*/ 	.word	0x00000000
        /*0650*/ 	.short	0x010a
        /*0652*/ 	.byte	0xff
	.zero		1


	//   ....[86]....
        /*0654*/ 	.word	0x000082b0
        /*0658*/ 	.word	0x00000004
        /*065c*/ 	.word	0x000000a8
        /*0660*/ 	.short	0x010a
        /*0662*/ 	.byte	0xff
	.zero		1


	//   ....[87]....
        /*0664*/ 	.word	0x00008310
        /*0668*/ 	.word	0x00000004
        /*066c*/ 	.word	0x000000a0
        /*0670*/ 	.short	0x010a
        /*0672*/ 	.byte	0xff
	.zero		1


	//   ....[88]....
        /*0674*/ 	.word	0x00008370
        /*0678*/ 	.word	0x00000000
        /*067c*/ 	.word	0x000000a0
        /*0680*/ 	.short	0x010a
        /*0682*/ 	.byte	0xff
	.zero		1


	//   ....[89]....
        /*0684*/ 	.word	0x000083d0
        /*0688*/ 	.word	0x00000005
        /*068c*/ 	.word	0x000000c0
        /*0690*/ 	.short	0x010a
        /*0692*/ 	.byte	0xff
	.zero		1


	//   ....[90]....
        /*0694*/ 	.word	0x00008430
        /*0698*/ 	.word	0x00000000
        /*069c*/ 	.word	0x00000000
        /*06a0*/ 	.short	0x010a
        /*06a2*/ 	.byte	0xff
	.zero		1


	//   ....[91]....
        /*06a4*/ 	.word	0x00008490
        /*06a8*/ 	.word	0x00000000
        /*06ac*/ 	.word	0x00000000
        /*06b0*/ 	.short	0x010a
        /*06b2*/ 	.byte	0xff
	.zero		1


	//   ....[92]....
        /*06b4*/ 	.word	0x000084f0
        /*06b8*/ 	.word	0x00000000
        /*06bc*/ 	.word	0x00000000
        /*06c0*/ 	.short	0x010a
        /*06c2*/ 	.byte	0xff
	.zero		1


	//   ....[93]....
        /*06c4*/ 	.word	0x00008550
        /*06c8*/ 	.word	0x00000003
        /*06cc*/ 	.word	0x000000a0
        /*06d0*/ 	.short	0x010a
        /*06d2*/ 	.byte	0xff
	.zero		1


	//   ....[94]....
        /*06d4*/ 	.word	0x000085b0
        /*06d8*/ 	.word	0x00000000
        /*06dc*/ 	.word	0x00000098
        /*06e0*/ 	.short	0x010a
        /*06e2*/ 	.byte	0xff
	.zero		1


	//   ....[95]....
        /*06e4*/ 	.word	0x00008610
        /*06e8*/ 	.word	0x00000000
        /*06ec*/ 	.word	0x00000078
        /*06f0*/ 	.short	0x010a
        /*06f2*/ 	.byte	0xff
	.zero		1


	//   ....[96]....
        /*06f4*/ 	.word	0x00008670
        /*06f8*/ 	.word	0x00000003
        /*06fc*/ 	.word	0x00000078
        /*0700*/ 	.short	0x010a
        /*0702*/ 	.byte	0xff
	.zero		1


	//   ....[97]....
        /*0704*/ 	.word	0x000086d0
        /*0708*/ 	.word	0x00000000
        /*070c*/ 	.word	0x00000000
        /*0710*/ 	.short	0x010a
        /*0712*/ 	.byte	0xff
	.zero		1


	//   ....[98]....
        /*0714*/ 	.word	0x00008730
        /*0718*/ 	.word	0x00000000
        /*071c*/ 	.word	0x00000000
        /*0720*/ 	.short	0x010a
        /*0722*/ 	.byte	0xff
	.zero		1


	//   ....[99]....
        /*0724*/ 	.word	0x00008790
        /*0728*/ 	.word	0x00000000
        /*072c*/ 	.word	0x000000a0
        /*0730*/ 	.short	0x010a
        /*0732*/ 	.byte	0xff
	.zero		1


	//   ....[100]....
        /*0734*/ 	.word	0x000087e0
        /*0738*/ 	.word	0x00000000
        /*073c*/ 	.word	0x00000060
        /*0740*/ 	.short	0x010a
        /*0742*/ 	.byte	0xff
	.zero		1


	//   ....[101]....
        /*0744*/ 	.word	0x00008830
        /*0748*/ 	.word	0x00000056
        /*074c*/ 	.word	0x000000b0
        /*0750*/ 	.short	0x010a
        /*0752*/ 	.byte	0xff
	.zero		1


	//   ....[102]....
        /*0754*/ 	.word	0x00008880
        /*0758*/ 	.word	0x00000003
        /*075c*/ 	.word	0x00000060
        /*0760*/ 	.short	0x010a
        /*0762*/ 	.byte	0xff
	.zero		1


	//----- nvinfo : EIATTR_NUM_MBARRIERS
	.align		4
.L_47:
        /*0764*/ 	.byte	0x03, 0x38
        /*0766*/ 	.short	0x001a


	//----- nvinfo : EIATTR_EXIT_INSTR_OFFSETS
	.align		4
        /*0768*/ 	.byte	0x04, 0x1c
        /*076a*/ 	.short	(.L_49 - .L_48)


	//   ....[0]....
.L_48:
        /*076c*/ 	.word	0x00002ec0


	//   ....[1]....
        /*0770*/ 	.word	0x00003150


	//   ....[2]....
        /*0774*/ 	.word	0x000031b0


	//   ....[3]....
        /*0778*/ 	.word	0x000041e0


	//   ....[4]....
        /*077c*/ 	.word	0x00005440


	//   ....[5]....
        /*0780*/ 	.word	0x00005480


	//   ....[6]....
        /*0784*/ 	.word	0x00007e70


	//   ....[7]....
        /*0788*/ 	.word	0x00007ef0


	//   ....[8]....
        /*078c*/ 	.word	0x00007f20


	//   ....[9]....
        /*0790*/ 	.word	0x00007f90


	//----- nvinfo : EIATTR_MAX_THREADS
	.align		4
.L_49:
        /*0794*/ 	.byte	0x04, 0x05
        /*0796*/ 	.short	(.L_51 - .L_50)
.L_50:
        /*0798*/ 	.word	0x00000100
        /*079c*/ 	.word	0x00000001
        /*07a0*/ 	.word	0x00000001


	//----- nvinfo : EIATTR_CRS_STACK_SIZE
	.align		4
.L_51:
        /*07a4*/ 	.byte	0x04, 0x1e
        /*07a6*/ 	.short	(.L_53 - .L_52)
.L_52:
        /*07a8*/ 	.word	0x00000000


	//----- nvinfo : EIATTR_CBANK_PARAM_SIZE
	.align		4
.L_53:
        /*07ac*/ 	.byte	0x03, 0x19
        /*07ae*/ 	.short	0x0800


	//----- nvinfo : EIATTR_PARAM_CBANK
	.align		4
        /*07b0*/ 	.byte	0x04, 0x0a
        /*07b2*/ 	.short	(.L_55 - .L_54)
	.align		4
.L_54:
        /*07b4*/ 	.word	index@(.nv.constant0._ZN7cutlass13device_kernelINS_4conv6kernel13ConvUniversalINS1_16ConvProblemShapeILNS1_8OperatorE2ELi2EEENS1_10collective14CollectiveConvINS1_47MainloopSm100TmaUmmaWarpSpecializedImplicitGemmILS5_2ELi6ELi2ELi1ELi2EN4cute5tupleIJNSA_1CILi2EEENSC_ILi1EEESE_EEEEENSB_IJNSC_ILi64EEENSB_IJSH_EEESI_EEENS_10tfloat32_tESK_NSA_8TiledMMAINSA_8MMA_AtomIJNSA_17SM100_MMA_TF32_SSISK_SK_fLi64ELi64ELNSA_4UMMA5MajorE1ELSP_1ELNSO_7ScaleInE0ELSQ_0EEEEEENSA_6LayoutINSB_IJSE_SE_SE_EEENSB_IJNSC_ILi0EEESV_SV_EEEEENSB_IJNSA_10UnderscoreESY_SY_EEEEENS7_6detail27Sm100ImplicitGemmTileTraitsINSA_13SM90_TMA_LOADENSA_14ComposedLayoutINSA_7SwizzleILi2ELi5ELi2EEENSA_18smem_ptr_flag_bitsILi32EEENST_INSB_IJNSC_ILi32EEENSC_ILi4EEEEEENSB_IJSE_S19_EEEEEEEvEENS12_INSA_30SM90_TMA_LOAD_IM2COL_MULTICASTES1E_vEEEENS_8epilogue10collective18CollectiveEpilogueINS1J_23Sm100TmaWarpSpecializedILi3ELi2ELi16ELb1ELb0EEEJSJ_NSB_IJNST_ISH_SE_EENST_IS19_SE_EEEEESK_NSB_IJlNSB_IJSE_llEEESV_EEESK_S1S_NS1J_6fusion15FusionCallbacksIS1N_NS1T_17LinearCombinationISK_fSK_fLNS_15FloatRoundStyleE2EEESJ_S1Q_JEEENSA_5SM1004TMEM4LOAD26SM100_TMEM_LOAD_16dp128b8xES13_NS14_INS15_ILi3ELi4ELi3EEES18_NST_INSB_IJNSC_ILi8EEES19_EEENSB_IJS19_SE_EEEEEEENSA_17SM75_U32x4_LDSM_NENSA_14SM90_TMA_STOREES28_NSA_17SM90_U32x4_STSM_NENSA_39AutoVectorizingCopyWithAssumedAlignmentILi128EEEEEEvvEEEEvNT_6ParamsE)
        /*07b8*/ 	.short	0x0380
        /*07ba*/ 	.short	0x0800


	//----- nvinfo : EIATTR_SW_WAR
	.align		4
.L_55:
        /*07bc*/ 	.byte	0x04, 0x36
        /*07be*/ 	.short	(.L_57 - .L_56)
.L_56:
        /*07c0*/ 	.word	0x00000008
.L_57:


//--------------------- .nv.callgraph             --------------------------
	.section	.nv.callgraph,"",@"SHT_CUDA_CALLGRAPH"
	.align	4
	.sectionentsize	8
	.align		4
        /*0000*/ 	.word	0x00000000
	.align		4
        /*0004*/ 	.word	0xffffffff
	.align		4
        /*0008*/ 	.word	index@(_ZN7cutlass13device_kernelINS_4conv6kernel13ConvUniversalINS1_16ConvProblemShapeILNS1_8OperatorE2ELi2EEENS1_10collective14CollectiveConvINS1_47MainloopSm100TmaUmmaWarpSpecializedImplicitGemmILS5_2ELi6ELi2ELi1ELi2EN4cute5tupleIJNSA_1CILi2EEENSC_ILi1EEESE_EEEEENSB_IJNSC_ILi64EEENSB_IJSH_EEESI_EEENS_10tfloat32_tESK_NSA_8TiledMMAINSA_8MMA_AtomIJNSA_17SM100_MMA_TF32_SSISK_SK_fLi64ELi64ELNSA_4UMMA5MajorE1ELSP_1ELNSO_7ScaleInE0ELSQ_0EEEEEENSA_6LayoutINSB_IJSE_SE_SE_EEENSB_IJNSC_ILi0EEESV_SV_EEEEENSB_IJNSA_10UnderscoreESY_SY_EEEEENS7_6detail27Sm100ImplicitGemmTileTraitsINSA_13SM90_TMA_LOADENSA_14ComposedLayoutINSA_7SwizzleILi2ELi5ELi2EEENSA_18smem_ptr_flag_bitsILi32EEENST_INSB_IJNSC_ILi32EEENSC_ILi4EEEEEENSB_IJSE_S19_EEEEEEEvEENS12_INSA_30SM90_TMA_LOAD_IM2COL_MULTICASTES1E_vEEEENS_8epilogue10collective18CollectiveEpilogueINS1J_23Sm100TmaWarpSpecializedILi3ELi2ELi16ELb1ELb0EEEJSJ_NSB_IJNST_ISH_SE_EENST_IS19_SE_EEEEESK_NSB_IJlNSB_IJSE_llEEESV_EEESK_S1S_NS1J_6fusion15FusionCallbacksIS1N_NS1T_17LinearCombinationISK_fSK_fLNS_15FloatRoundStyleE2EEESJ_S1Q_JEEENSA_5SM1004TMEM4LOAD26SM100_TMEM_LOAD_16dp128b8xES13_NS14_INS15_ILi3ELi4ELi3EEES18_NST_INSB_IJNSC_ILi8EEES19_EEENSB_IJS19_SE_EEEEEEENSA_17SM75_U32x4_LDSM_NENSA_14SM90_TMA_STOREES28_NSA_17SM90_U32x4_STSM_NENSA_39AutoVectorizingCopyWithAssumedAlignmentILi128EEEEEEvvEEEEvNT_6ParamsE)
	.align		4
        /*000c*/ 	.word	index@(__assertfail)
	.align		4
        /*0010*/ 	.word	0x00000000
	.align		4
        /*0014*/ 	.word	0xfffffffe
	.align		4
        /*0018*/ 	.word	0x00000000
	.align		4
        /*001c*/ 	.word	0xfffffffd
	.align		4
        /*0020*/ 	.word	0x00000000
	.align		4
        /*0024*/ 	.word	0xfffffffc


//--------------------- .nv.constant4             --------------------------
	.section	.nv.constant4,"a",@progbits
	.align	8
	.align		8
.nv.constant4:
        /*0000*/ 	.dword	__assertfail
	.align		8
        /*0008*/ 	.dword	__unnamed_1
	.align		8
        /*0010*/ 	.dword	__unnamed_2
	.align		8
        /*0018*/ 	.dword	_ZN39_INTERNAL_4a68dc0e_4_k_cu_d7ce8458_33154cuda3std3__45__cpo5beginE
	.align		8
        /*0020*/ 	.dword	_ZN39_INTERNAL_4a68dc0e_4_k_cu_d7ce8458_33154cuda3std3__45__cpo3endE
	.align		8
        /*0028*/ 	.dword	_ZN39_INTERNAL_4a68dc0e_4_k_cu_d7ce8458_33154cuda3std3__45__cpo6cbeginE
	.align		8
        /*0030*/ 	.dword	_ZN39_INTERNAL_4a68dc0e_4_k_cu_d7ce8458_33154cuda3std3__45__cpo4cendE
	.align		8
        /*0038*/ 	.dword	_ZN39_INTERNAL_4a68dc0e_4_k_cu_d7ce8458_33154cuda3std3__441_GLOBAL__N__4a68dc0e_4_k_cu_d7ce8458_33156ignoreE
	.align		8
        /*0040*/ 	.dword	_ZN39_INTERNAL_4a68dc0e_4_k_cu_d7ce8458_33154cuda3std3__419piecewise_constructE
	.align		8
        /*0048*/ 	.dword	_ZN39_INTERNAL_4a68dc0e_4_k_cu_d7ce8458_33154cuda3std3__48in_placeE
	.align		8
        /*0050*/ 	.dword	_ZN39_INTERNAL_4a68dc0e_4_k_cu_d7ce8458_33154cuda3std6ranges3__45__cpo4swapE
	.align		8
        /*0058*/ 	.dword	_ZN39_INTERNAL_4a68dc0e_4_k_cu_d7ce8458_33154cuda3std6ranges3__45__cpo9iter_moveE
	.align		8
        /*0060*/ 	.dword	_ZN39_INTERNAL_4a68dc0e_4_k_cu_d7ce8458_33154cute7productE
	.align		8
        /*0068*/ 	.dword	_ZN39_INTERNAL_4a68dc0e_4_k_cu_d7ce8458_33154cute1_E
	.align		8
        /*0070*/ 	.dword	$str$27
	.align		8
        /*0078*/ 	.dword	$str$28
	.align		8
        /*0080*/ 	.dword	$str$29
	.align		8
        /*0088*/ 	.dword	$str$30


//--------------------- .text._ZN7cutlass13device_kernelINS_4conv6kernel13ConvUniversalINS1_16ConvProblemShapeILNS1_8OperatorE2ELi2EEENS1_10collective14CollectiveConvINS1_47MainloopSm100TmaUmmaWarpSpecializedImplicitGemmILS5_2ELi6ELi2ELi1ELi2EN4cute5tupleIJNSA_1CILi2EEENSC_ILi1EEESE_EEEEENSB_IJNSC_ILi64EEENSB_IJSH_EEESI_EEENS_10tfloat32_tESK_NSA_8TiledMMAINSA_8MMA_AtomIJNSA_17SM100_MMA_TF32_SSISK_SK_fLi64ELi64ELNSA_4UMMA5MajorE1ELSP_1ELNSO_7ScaleInE0ELSQ_0EEEEEENSA_6LayoutINSB_IJSE_SE_SE_EEENSB_IJNSC_ILi0EEESV_SV_EEEEENSB_IJNSA_10UnderscoreESY_SY_EEEEENS7_6detail27Sm100ImplicitGemmTileTraitsINSA_13SM90_TMA_LOADENSA_14ComposedLayoutINSA_7SwizzleILi2ELi5ELi2EEENSA_18smem_ptr_flag_bitsILi32EEENST_INSB_IJNSC_ILi32EEENSC_ILi4EEEEEENSB_IJSE_S19_EEEEEEEvEENS12_INSA_30SM90_TMA_LOAD_IM2COL_MULTICASTES1E_vEEEENS_8epilogue10collective18CollectiveEpilogueINS1J_23Sm100TmaWarpSpecializedILi3ELi2ELi16ELb1ELb0EEEJSJ_NSB_IJNST_ISH_SE_EENST_IS19_SE_EEEEESK_NSB_IJlNSB_IJSE_llEEESV_EEESK_S1S_NS1J_6fusion15FusionCallbacksIS1N_NS1T_17LinearCombinationISK_fSK_fLNS_15FloatRoundStyleE2EEESJ_S1Q_JEEENSA_5SM1004TMEM4LOAD26SM100_TMEM_LOAD_16dp128b8xES13_NS14_INS15_ILi3ELi4ELi3EEES18_NST_INSB_IJNSC_ILi8EEES19_EEENSB_IJS19_SE_EEEEEEENSA_17SM75_U32x4_LDSM_NENSA_14SM90_TMA_STOREES28_NSA_17SM90_U32x4_STSM_NENSA_39AutoVectorizingCopyWithAssumedAlignmentILi128EEEEEEvvEEEEvNT_6ParamsE --------------------------
	.section	.text._ZN7cutlass13device_kernelINS_4conv6kernel13ConvUniversalINS1_16ConvProblemShapeILNS1_8OperatorE2ELi2EEENS1_10collective14CollectiveConvINS1_47MainloopSm100TmaUmmaWarpSpecializedImplicitGemmILS5_2ELi6ELi2ELi1ELi2EN4cute5tupleIJNSA_1CILi2EEENSC_ILi1EEESE_EEEEENSB_IJNSC_ILi64EEENSB_IJSH_EEESI_EEENS_10tfloat32_tESK_NSA_8TiledMMAINSA_8MMA_AtomIJNSA_17SM100_MMA_TF32_SSISK_SK_fLi64ELi64ELNSA_4UMMA5MajorE1ELSP_1ELNSO_7ScaleInE0ELSQ_0EEEEEENSA_6LayoutINSB_IJSE_SE_SE_EEENSB_IJNSC_ILi0EEESV_SV_EEEEENSB_IJNSA_10UnderscoreESY_SY_EEEEENS7_6detail27Sm100ImplicitGemmTileTraitsINSA_13SM90_TMA_LOADENSA_14ComposedLayoutINSA_7SwizzleILi2ELi5ELi2EEENSA_18smem_ptr_flag_bitsILi32EEENST_INSB_IJNSC_ILi32EEENSC_ILi4EEEEEENSB_IJSE_S19_EEEEEEEvEENS12_INSA_30SM90_TMA_LOAD_IM2COL_MULTICASTES1E_vEEEENS_8epilogue10collective18CollectiveEpilogueINS1J_23Sm100TmaWarpSpecializedILi3ELi2ELi16ELb1ELb0EEEJSJ_NSB_IJNST_ISH_SE_EENST_IS19_SE_EEEEESK_NSB_IJlNSB_IJSE_llEEESV_EEESK_S1S_NS1J_6fusion15FusionCallbacksIS1N_NS1T_17LinearCombinationISK_fSK_fLNS_15FloatRoundStyleE2EEESJ_S1Q_JEEENSA_5SM1004TMEM4LOAD26SM100_TMEM_LOAD_16dp128b8xES13_NS14_INS15_ILi3ELi4ELi3EEES18_NST_INSB_IJNSC_ILi8EEES19_EEENSB_IJS19_SE_EEEEEEENSA_17SM75_U32x4_LDSM_NENSA_14SM90_TMA_STOREES28_NSA_17SM90_U32x4_STSM_NENSA_39AutoVectorizingCopyWithAssumedAlignmentILi128EEEEEEvvEEEEvNT_6ParamsE,"ax",@progbits
	.align	128
.text._ZN7cutlass13device_kernelINS_4conv6kernel13ConvUniversalINS1_16ConvProblemShapeILNS1_8OperatorE2ELi2EEENS1_10collective14CollectiveConvINS1_47MainloopSm100TmaUmmaWarpSpecializedImplicitGemmILS5_2ELi6ELi2ELi1ELi2EN4cute5tupleIJNSA_1CILi2EEENSC_ILi1EEESE_EEEEENSB_IJNSC_ILi64EEENSB_IJSH_EEESI_EEENS_10tfloat32_tESK_NSA_8TiledMMAINSA_8MMA_AtomIJNSA_17SM100_MMA_TF32_SSISK_SK_fLi64ELi64ELNSA_4UMMA5MajorE1ELSP_1ELNSO_7ScaleInE0ELSQ_0EEEEEENSA_6LayoutINSB_IJSE_SE_SE_EEENSB_IJNSC_ILi0EEESV_SV_EEEEENSB_IJNSA_10UnderscoreESY_SY_EEEEENS7_6detail27Sm100ImplicitGemmTileTraitsINSA_13SM90_TMA_LOADENSA_14ComposedLayoutINSA_7SwizzleILi2ELi5ELi2EEENSA_18smem_ptr_flag_bitsILi32EEENST_INSB_IJNSC_ILi32EEENSC_ILi4EEEEEENSB_IJSE_S19_EEEEEEEvEENS12_INSA_30SM90_TMA_LOAD_IM2COL_MULTICASTES1E_vEEEENS_8epilogue10collective18CollectiveEpilogueINS1J_23Sm100TmaWarpSpecializedILi3ELi2ELi16ELb1ELb0EEEJSJ_NSB_IJNST_ISH_SE_EENST_IS19_SE_EEEEESK_NSB_IJlNSB_IJSE_llEEESV_EEESK_S1S_NS1J_6fusion15FusionCallbacksIS1N_NS1T_17LinearCombinationISK_fSK_fLNS_15FloatRoundStyleE2EEESJ_S1Q_JEEENSA_5SM1004TMEM4LOAD26SM100_TMEM_LOAD_16dp128b8xES13_NS14_INS15_ILi3ELi4ELi3EEES18_NST_INSB_IJNSC_ILi8EEES19_EEENSB_IJS19_SE_EEEEEEENSA_17SM75_U32x4_LDSM_NENSA_14SM90_TMA_STOREES28_NSA_17SM90_U32x4_STSM_NENSA_39AutoVectorizingCopyWithAssumedAlignmentILi128EEEEEEvvEEEEvNT_6ParamsE:
        .type           _ZN7cutlass13device_kernelINS_4conv6kernel13ConvUniversalINS1_16ConvProblemShapeILNS1_8OperatorE2ELi2EEENS1_10collective14CollectiveConvINS1_47MainloopSm100TmaUmmaWarpSpecializedImplicitGemmILS5_2ELi6ELi2ELi1ELi2EN4cute5tupleIJNSA_1CILi2EEENSC_ILi1EEESE_EEEEENSB_IJNSC_ILi64EEENSB_IJSH_EEESI_EEENS_10tfloat32_tESK_NSA_8TiledMMAINSA_8MMA_AtomIJNSA_17SM100_MMA_TF32_SSISK_SK_fLi64ELi64ELNSA_4UMMA5MajorE1ELSP_1ELNSO_7ScaleInE0ELSQ_0EEEEEENSA_6LayoutINSB_IJSE_SE_SE_EEENSB_IJNSC_ILi0EEESV_SV_EEEEENSB_IJNSA_10UnderscoreESY_SY_EEEEENS7_6detail27Sm100ImplicitGemmTileTraitsINSA_13SM90_TMA_LOADENSA_14ComposedLayoutINSA_7SwizzleILi2ELi5ELi2EEENSA_18smem_ptr_flag_bitsILi32EEENST_INSB_IJNSC_ILi32EEENSC_ILi4EEEEEENSB_IJSE_S19_EEEEEEEvEENS12_INSA_30SM90_TMA_LOAD_IM2COL_MULTICASTES1E_vEEEENS_8epilogue10collective18CollectiveEpilogueINS1J_23Sm100TmaWarpSpecializedILi3ELi2ELi16ELb1ELb0EEEJSJ_NSB_IJNST_ISH_SE_EENST_IS19_SE_EEEEESK_NSB_IJlNSB_IJSE_llEEESV_EEESK_S1S_NS1J_6fusion15FusionCallbacksIS1N_NS1T_17LinearCombinationISK_fSK_fLNS_15FloatRoundStyleE2EEESJ_S1Q_JEEENSA_5SM1004TMEM4LOAD26SM100_TMEM_LOAD_16dp128b8xES13_NS14_INS15_ILi3ELi4ELi3EEES18_NST_INSB_IJNSC_ILi8EEES19_EEENSB_IJS19_SE_EEEEEEENSA_17SM75_U32x4_LDSM_NENSA_14SM90_TMA_STOREES28_NSA_17SM90_U32x4_STSM_NENSA_39AutoVectorizingCopyWithAssumedAlignmentILi128EEEEEEvvEEEEvNT_6ParamsE,@function
        .size           _ZN7cutlass13device_kernelINS_4conv6kernel13ConvUniversalINS1_16ConvProblemShapeILNS1_8OperatorE2ELi2EEENS1_10collective14CollectiveConvINS1_47MainloopSm100TmaUmmaWarpSpecializedImplicitGemmILS5_2ELi6ELi2ELi1ELi2EN4cute5tupleIJNSA_1CILi2EEENSC_ILi1EEESE_EEEEENSB_IJNSC_ILi64EEENSB_IJSH_EEESI_EEENS_10tfloat32_tESK_NSA_8TiledMMAINSA_8MMA_AtomIJNSA_17SM100_MMA_TF32_SSISK_SK_fLi64ELi64ELNSA_4UMMA5MajorE1ELSP_1ELNSO_7ScaleInE0ELSQ_0EEEEEENSA_6LayoutINSB_IJSE_SE_SE_EEENSB_IJNSC_ILi0EEESV_SV_EEEEENSB_IJNSA_10UnderscoreESY_SY_EEEEENS7_6detail27Sm100ImplicitGemmTileTraitsINSA_13SM90_TMA_LOADENSA_14ComposedLayoutINSA_7SwizzleILi2ELi5ELi2EEENSA_18smem_ptr_flag_bitsILi32EEENST_INSB_IJNSC_ILi32EEENSC_ILi4EEEEEENSB_IJSE_S19_EEEEEEEvEENS12_INSA_30SM90_TMA_LOAD_IM2COL_MULTICASTES1E_vEEEENS_8epilogue10collective18CollectiveEpilogueINS1J_23Sm100TmaWarpSpecializedILi3ELi2ELi16ELb1ELb0EEEJSJ_NSB_IJNST_ISH_SE_EENST_IS19_SE_EEEEESK_NSB_IJlNSB_IJSE_llEEESV_EEESK_S1S_NS1J_6fusion15FusionCallbacksIS1N_NS1T_17LinearCombinationISK_fSK_fLNS_15FloatRoundStyleE2EEESJ_S1Q_JEEENSA_5SM1004TMEM4LOAD26SM100_TMEM_LOAD_16dp128b8xES13_NS14_INS15_ILi3ELi4ELi3EEES18_NST_INSB_IJNSC_ILi8EEES19_EEENSB_IJS19_SE_EEEEEEENSA_17SM75_U32x4_LDSM_NENSA_14SM90_TMA_STOREES28_NSA_17SM90_U32x4_STSM_NENSA_39AutoVectorizingCopyWithAssumedAlignmentILi128EEEEEEvvEEEEvNT_6ParamsE,(.L_x_157 - _ZN7cutlass13device_kernelINS_4conv6kernel13ConvUniversalINS1_16ConvProblemShapeILNS1_8OperatorE2ELi2EEENS1_10collective14CollectiveConvINS1_47MainloopSm100TmaUmmaWarpSpecializedImplicitGemmILS5_2ELi6ELi2ELi1ELi2EN4cute5tupleIJNSA_1CILi2EEENSC_ILi1EEESE_EEEEENSB_IJNSC_ILi64EEENSB_IJSH_EEESI_EEENS_10tfloat32_tESK_NSA_8TiledMMAINSA_8MMA_AtomIJNSA_17SM100_MMA_TF32_SSISK_SK_fLi64ELi64ELNSA_4UMMA5MajorE1ELSP_1ELNSO_7ScaleInE0ELSQ_0EEEEEENSA_6LayoutINSB_IJSE_SE_SE_EEENSB_IJNSC_ILi0EEESV_SV_EEEEENSB_IJNSA_10UnderscoreESY_SY_EEEEENS7_6detail27Sm100ImplicitGemmTileTraitsINSA_13SM90_TMA_LOADENSA_14ComposedLayoutINSA_7SwizzleILi2ELi5ELi2EEENSA_18smem_ptr_flag_bitsILi32EEENST_INSB_IJNSC_ILi32EEENSC_ILi4EEEEEENSB_IJSE_S19_EEEEEEEvEENS12_INSA_30SM90_TMA_LOAD_IM2COL_MULTICASTES1E_vEEEENS_8epilogue10collective18CollectiveEpilogueINS1J_23Sm100TmaWarpSpecializedILi3ELi2ELi16ELb1ELb0EEEJSJ_NSB_IJNST_ISH_SE_EENST_IS19_SE_EEEEESK_NSB_IJlNSB_IJSE_llEEESV_EEESK_S1S_NS1J_6fusion15FusionCallbacksIS1N_NS1T_17LinearCombinationISK_fSK_fLNS_15FloatRoundStyleE2EEESJ_S1Q_JEEENSA_5SM1004TMEM4LOAD26SM100_TMEM_LOAD_16dp128b8xES13_NS14_INS15_ILi3ELi4ELi3EEES18_NST_INSB_IJNSC_ILi8EEES19_EEENSB_IJS19_SE_EEEEEEENSA_17SM75_U32x4_LDSM_NENSA_14SM90_TMA_STOREES28_NSA_17SM90_U32x4_STSM_NENSA_39AutoVectorizingCopyWithAssumedAlignmentILi128EEEEEEvvEEEEvNT_6ParamsE)
        .other          _ZN7cutlass13device_kernelINS_4conv6kernel13ConvUniversalINS1_16ConvProblemShapeILNS1_8OperatorE2ELi2EEENS1_10collective14CollectiveConvINS1_47MainloopSm100TmaUmmaWarpSpecializedImplicitGemmILS5_2ELi6ELi2ELi1ELi2EN4cute5tupleIJNSA_1CILi2EEENSC_ILi1EEESE_EEEEENSB_IJNSC_ILi64EEENSB_IJSH_EEESI_EEENS_10tfloat32_tESK_NSA_8TiledMMAINSA_8MMA_AtomIJNSA_17SM100_MMA_TF32_SSISK_SK_fLi64ELi64ELNSA_4UMMA5MajorE1ELSP_1ELNSO_7ScaleInE0ELSQ_0EEEEEENSA_6LayoutINSB_IJSE_SE_SE_EEENSB_IJNSC_ILi0EEESV_SV_EEEEENSB_IJNSA_10UnderscoreESY_SY_EEEEENS7_6detail27Sm100ImplicitGemmTileTraitsINSA_13SM90_TMA_LOADENSA_14ComposedLayoutINSA_7SwizzleILi2ELi5ELi2EEENSA_18smem_ptr_flag_bitsILi32EEENST_INSB_IJNSC_ILi32EEENSC_ILi4EEEEEENSB_IJSE_S19_EEEEEEEvEENS12_INSA_30SM90_TMA_LOAD_IM2COL_MULTICASTES1E_vEEEENS_8epilogue10collective18CollectiveEpilogueINS1J_23Sm100TmaWarpSpecializedILi3ELi2ELi16ELb1ELb0EEEJSJ_NSB_IJNST_ISH_SE_EENST_IS19_SE_EEEEESK_NSB_IJlNSB_IJSE_llEEESV_EEESK_S1S_NS1J_6fusion15FusionCallbacksIS1N_NS1T_17LinearCombinationISK_fSK_fLNS_15FloatRoundStyleE2EEESJ_S1Q_JEEENSA_5SM1004TMEM4LOAD26SM100_TMEM_LOAD_16dp128b8xES13_NS14_INS15_ILi3ELi4ELi3EEES18_NST_INSB_IJNSC_ILi8EEES19_EEENSB_IJS19_SE_EEEEEEENSA_17SM75_U32x4_LDSM_NENSA_14SM90_TMA_STOREES28_NSA_17SM90_U32x4_STSM_NENSA_39AutoVectorizingCopyWithAssumedAlignmentILi128EEEEEEvvEEEEvNT_6ParamsE,@"STO_CUDA_ENTRY STV_DEFAULT"
_ZN7cutlass13device_kernelINS_4conv6kernel13ConvUniversalINS1_16ConvProblemShapeILNS1_8OperatorE2ELi2EEENS1_10collective14CollectiveConvINS1_47MainloopSm100TmaUmmaWarpSpecializedImplicitGemmILS5_2ELi6ELi2ELi1ELi2EN4cute5tupleIJNSA_1CILi2EEENSC_ILi1EEESE_EEEEENSB_IJNSC_ILi64EEENSB_IJSH_EEESI_EEENS_10tfloat32_tESK_NSA_8TiledMMAINSA_8MMA_AtomIJNSA_17SM100_MMA_TF32_SSISK_SK_fLi64ELi64ELNSA_4UMMA5MajorE1ELSP_1ELNSO_7ScaleInE0ELSQ_0EEEEEENSA_6LayoutINSB_IJSE_SE_SE_EEENSB_IJNSC_ILi0EEESV_SV_EEEEENSB_IJNSA_10UnderscoreESY_SY_EEEEENS7_6detail27Sm100ImplicitGemmTileTraitsINSA_13SM90_TMA_LOADENSA_14ComposedLayoutINSA_7SwizzleILi2ELi5ELi2EEENSA_18smem_ptr_flag_bitsILi32EEENST_INSB_IJNSC_ILi32EEENSC_ILi4EEEEEENSB_IJSE_S19_EEEEEEEvEENS12_INSA_30SM90_TMA_LOAD_IM2COL_MULTICASTES1E_vEEEENS_8epilogue10collective18CollectiveEpilogueINS1J_23Sm100TmaWarpSpecializedILi3ELi2ELi16ELb1ELb0EEEJSJ_NSB_IJNST_ISH_SE_EENST_IS19_SE_EEEEESK_NSB_IJlNSB_IJSE_llEEESV_EEESK_S1S_NS1J_6fusion15FusionCallbacksIS1N_NS1T_17LinearCombinationISK_fSK_fLNS_15FloatRoundStyleE2EEESJ_S1Q_JEEENSA_5SM1004TMEM4LOAD26SM100_TMEM_LOAD_16dp128b8xES13_NS14_INS15_ILi3ELi4ELi3EEES18_NST_INSB_IJNSC_ILi8EEES19_EEENSB_IJS19_SE_EEEEEEENSA_17SM75_U32x4_LDSM_NENSA_14SM90_TMA_STOREES28_NSA_17SM90_U32x4_STSM_NENSA_39AutoVectorizingCopyWithAssumedAlignmentILi128EEEEEEvvEEEEvNT_6ParamsE:
[----:B------:R-:W1:Y:S01]  /*0000*/  LDC R1, c[0x0][0x37c] ;  /* 0x0000df00ff017b82 */ /* 0x000e620000000800 */
[----:B------:R-:W2:Y:S01]  /*0010*/  S2R R76, SR_TID.X ;  /* 0x00000000004c7919 */ /* 0x000ea20000002100 */
[----:B------:R-:W3:Y:S01]  /*0020*/  LDCU.64 UR6, c[0x0][0x890] ;  /* 0x00011200ff0677ac */ /* 0x000ee20008000a00 */
[----:B-1----:R-:W-:Y:S01]  /*0030*/  VIADD R1, R1, 0xfffffff8 ;  /* 0xfffffff801017836 */ /* 0x002fe20000000000 */
[----:B------:R-:W-:Y:S02]  /*0040*/  PRMT R67, RZ, 0x7610, R67 ;  /* 0x00007610ff437816 */ /* 0x000fe40000000043 */
[----:B------:R-:W-:Y:S01]  /*0050*/  ELECT P6, URZ, PT ;  /* 0x0000000000ff782f */ /* 0x000fe200038c0000 */
[----:B------:R-:W1:Y:S01]  /*0060*/  LDCU.64 UR46, c[0x0][0x358] ;  /* 0x00006b00ff2e77ac */ /* 0x000e620008000a00 */
[----:B---3--:R-:W-:-:S04]  /*0070*/  UISETP.NE.U32.AND UP0, UPT, UR6, URZ, UPT ;  /* 0x000000ff0600728c */ /* 0x008fc8000bf05070 */
[----:B------:R-:W-:Y:S01]  /*0080*/  UISETP.NE.AND.EX UP0, UPT, UR7, URZ, UPT, UP0 ;  /* 0x000000ff0700728c */ /* 0x000fe2000bf05300 */
[----:B--2---:R-:W-:-:S05]  /*0090*/  SHF.R.U32.HI R77, RZ, 0x5, R76 ;  /* 0x00000005ff4d7819 */ /* 0x004fca000001164c */
[----:B------:R-:W2:Y:S02]  /*00a0*/  SHFL.IDX PT, R0, R77, RZ, 0x1f ;  /* 0x00001fff4d007589 */ /* 0x000ea400000e0000 */
[----:B--2---:R-:W-:Y:S01]  /*00b0*/  R2UR UR4, R0 ;  /* 0x00000000000472ca */ /* 0x004fe200000e0000 */
[----:B-1----:R-:W-:-:S14]  /*00c0*/  BRA.U UP0, `(.L_x_0) ;  /* 0x00000001002c7547 */ /* 0x002fdc000b800000 */
[----:B------:R-:W1:Y:S02]  /*00d0*/  LDCU.64 UR8, c[0x0][0x888] ;  /* 0x00011100ff0877ac */ /* 0x000e640008000a00 */
[----:B-1----:R-:W-:-:S04]  /*00e0*/  UISETP.NE.U32.AND UP0, UPT, UR8, URZ, UPT ;  /* 0x000000ff0800728c */ /* 0x002fc8000bf05070 */
[----:B------:R-:W-:-:S09]  /*00f0*/  UISETP.NE.AND.EX UP0, UPT, UR9, URZ, UPT, UP0 ;  /* 0x000000ff0900728c */ /* 0x000fd2000bf05300 */
[----:B------:R-:W-:Y:S05]  /*0100*/  BRA.U !UP0, `(.L_x_1) ;  /* 0x0000000108107547 */ /* 0x000fea000b800000 */
[----:B------:R-:W1:Y:S02]  /*0110*/  LDC.64 R2, c[0x0][0x888] ;  /* 0x00022200ff027b82 */ /* 0x000e640000000a00 */
[----:B-1----:R1:W5:Y:S01]  /*0120*/  LDG.E R35, desc[UR46][R2.64] ;  /* 0x0000002e02237981 */ /* 0x002362000c1e1900 */
[----:B------:R-:W-:Y:S01]  /*0130*/  HFMA2 R67, -RZ, RZ, 0, 5.9604644775390625e-08 ;  /* 0x00000001ff437431 */ /* 0x000fe200000001ff */
[----:B------:R-:W-:Y:S05]  /*0140*/  BRA `(.L_x_0) ;  /* 0x00000000000c7947 */ /* 0x000fea0003800000 */
.L_x_1:
[----:B------:R-:W1:Y:S01]  /*0150*/  LDCU UR5, c[0x0][0x880] ;  /* 0x00011000ff0577ac */ /* 0x000e620008000800 */
[----:B------:R-:W-:Y:S01]  /*0160*/  HFMA2 R67, -RZ, RZ, 0, 5.9604644775390625e-08 ;  /* 0x00000001ff437431 */ /* 0x000fe200000001ff */
[----:B-1----:R-:W-:Y:S02]  /*0170*/  MOV R35, UR5 ;  /* 0x0000000500237c02 */ /* 0x002fe40008000f00 */
.L_x_0:
[----:B------:R-:W2:Y:S02]  /*0180*/  LDCU.64 UR8, c[0x0][0x8b0] ;  /* 0x00011600ff0877ac */ /* 0x000ea40008000a00 */
[----:B--2---:R-:W-:-:S04]  /*0190*/  UISETP.NE.U32.AND UP0, UPT, UR8, URZ, UPT ;  /* 0x000000ff0800728c */ /* 0x004fc8000bf05070 */
[----:B------:R-:W-:-:S09]  /*01a0*/  UISETP.NE.AND.EX UP0, UPT, UR9, URZ, UPT, UP0 ;  /* 0x000000ff0900728c */ /* 0x000fd2000bf05300 */
[----:B------:R-:W-:Y:S05]  /*01b0*/  BRA.U UP0, `(.L_x_2) ;  /* 0x0000000100247547 */ /* 0x000fea000b800000 */
[----:B------:R-:W2:Y:S02]  /*01c0*/  LDCU.64 UR8, c[0x0][0x8a8] ;  /* 0x00011500ff0877ac */ /* 0x000ea40008000a00 */
[----:B--2---:R-:W-:-:S04]  /*01d0*/  UISETP.NE.U32.AND UP0, UPT, UR8, URZ, UPT ;  /* 0x000000ff0800728c */ /* 0x004fc8000bf05070 */
[----:B------:R-:W-:-:S09]  /*01e0*/  UISETP.NE.AND.EX UP0, UPT, UR9, URZ, UPT, UP0 ;  /* 0x000000ff0900728c */ /* 0x000fd2000bf05300 */
[----:B------:R-:W-:Y:S05]  /*01f0*/  BRA.U !UP0, `(.L_x_3) ;  /* 0x00000001080c7547 */ /* 0x000fea000b800000 */
[----:B-1----:R-:W1:Y:S02]  /*0200*/  LDC.64 R2, c[0x0][0x8a8] ;  /* 0x00022a00ff027b82 */ /* 0x002e640000000a00 */
[----:B-1----:R2:W5:Y:S01]  /*0210*/  LDG.E R33, desc[UR46][R2.64] ;  /* 0x0000002e02217981 */ /* 0x002562000c1e1900 */
[----:B------:R-:W-:Y:S05]  /*0220*/  BRA `(.L_x_2) ;  /* 0x0000000000087947 */ /* 0x000fea0003800000 */
.L_x_3:
[----:B------:R-:W2:Y:S02]  /*0230*/  LDCU UR5, c[0x0][0x8a0] ;  /* 0x00011400ff0577ac */ /* 0x000ea40008000800 */
[----:B--2---:R-:W-:Y:S02]  /*0240*/  MOV R33, UR5 ;  /* 0x0000000500217c02 */ /* 0x004fe40008000f00 */
.L_x_2:
[----:B------:R-:W-:Y:S01]  /*0250*/  IMAD.U32 R0, RZ, RZ, UR4 ;  /* 0x00000004ff007e24 */ /* 0x000fe2000f8e00ff */
[----:B------:R-:W-:Y:S04]  /*0260*/  BSSY.RECONVERGENT B0, `(.L_x_4) ;  /* 0x000000c000007945 */ /* 0x000fe80003800200 */
[C---:B------:R-:W-:Y:S02]  /*0270*/  ISETP.NE.OR P1, PT, R0.reuse, 0x1, !P6 ;  /* 0x000000010000780c */ /* 0x040fe40007725670 */
[----:B------:R-:W-:-:S11]  /*0280*/  ISETP.NE.OR P0, PT, R0, 0x3, !P6 ;  /* 0x000000030000780c */ /* 0x000fd60007705670 */
[----:B------:R-:W-:Y:S05]  /*0290*/  @P1 BRA `(.L_x_5) ;  /* 0x0000000000201947 */ /* 0x000fea0003800000 */
[----:B------:R-:W3:Y:S02]  /*02a0*/  LDCU.64 UR8, c[0x0][0x348] ;  /* 0x00006900ff0877ac */ /* 0x000ee40008000a00 */
[----:B---3--:R-:W-:Y:S02]  /*02b0*/  UIADD3 UR10, UP1, UPT, UR8, 0x80, URZ ;  /* 0x00000080080a7890 */ /* 0x008fe4000ff3e0ff */
[----:B------:R-:W-:Y:S02]  /*02c0*/  UIADD3 UR8, UP0, UPT, UR8, 0x180, URZ ;  /* 0x0000018008087890 */ /* 0x000fe4000ff1e0ff */
[----:B------:R-:W-:Y:S02]  /*02d0*/  UIADD3.X UR11, UPT, UPT, URZ, UR9, URZ, UP1, !UPT ;  /* 0x00000009ff0b7290 */ /* 0x000fe40008ffe4ff */
[----:B------:R-:W-:-:S07]  /*02e0*/  UIADD3.X UR9, UPT, UPT, URZ, UR9, URZ, UP0, !UPT ;  /* 0x00000009ff097290 */ /* 0x000fce00087fe4ff */
[----:B------:R3:W-:Y:S02]  /*02f0*/  UTMACCTL.PF [UR10] ;  /* 0x000000000a0079b9 */ /* 0x0007e40008040000 */
[----:B------:R3:W-:Y:S02]  /*0300*/  UTMACCTL.PF [UR8] ;  /* 0x00000000080079b9 */ /* 0x0007e40008040000 */
[----:B---3--:R-:W-:Y:S01]  /*0310*/  NOP ;  /* 0x0000000000007918 */ /* 0x008fe20000000000 */
.L_x_5:
[----:B------:R-:W-:Y:S05]  /*0320*/  BSYNC.RECONVERGENT B0 ;  /* 0x0000000000007941 */ /* 0x000fea0003800200 */
.L_x_4:
[----:B------:R-:W-:Y:S04]  /*0330*/  BSSY.RECONVERGENT B0, `(.L_x_6) ;  /* 0x000000a000007945 */ /* 0x000fe80003800200 */
        /* <DEDUP_REMOVED lines=9> */
.L_x_7:
[----:B------:R-:W-:Y:S05]  /*03d0*/  BSYNC.RECONVERGENT B0 ;  /* 0x0000000000007941 */ /* 0x000fea0003800200 */
.L_x_6:
[----:B------:R-:W3:Y:S01]  /*03e0*/  LDCU.64 UR8, c[0x0][0x888] ;  /* 0x00011100ff0877ac */ /* 0x000ee20008000a00 */
[----:B------:R-:W-:Y:S02]  /*03f0*/  UISETP.EQ.U32.AND UP1, UPT, UR6, URZ, UPT ;  /* 0x000000ff0600728c */ /* 0x000fe4000bf22070 */
[----:B------:R-:W-:Y:S02]  /*0400*/  UPLOP3.LUT UP6, UPT, UPT, UPT, UPT, 0x80, 0x8 ;  /* 0x000000000008789c */ /* 0x000fe40003fcf070 */
[----:B---3--:R-:W-:-:S04]  /*0410*/  UISETP.NE.U32.AND UP0, UPT, UR8, URZ, UPT ;  /* 0x000000ff0800728c */ /* 0x008fc8000bf05070 */
[----:B------:R-:W-:-:S04]  /*0420*/  UISETP.NE.AND.EX UP0, UPT, UR9, URZ, UPT, UP0 ;  /* 0x000000ff0900728c */ /* 0x000fc8000bf05300 */
[----:B------:R-:W-:-:S04]  /*0430*/  UISETP.EQ.OR.EX UP2, UPT, UR7, URZ, !UP0, UP1 ;  /* 0x000000ff0700728c */ /* 0x000fc8000c742710 */
[----:B------:R-:W-:-:S05]  /*0440*/  UP2UR UR49, UPR, URZ, 0x4 ;  /* 0x00000004ff317883 */ /* 0x000fca0008000000 */
[----:B------:R-:W-:Y:S07]  /*0450*/  BRA.U !UP2, `(.L_x_8) ;  /* 0x000000010a207547 */ /* 0x000fee000b800000 */
[----:B------:R-:W-:Y:S01]  /*0460*/  UISETP.NE.U32.AND UP2, UPT, UR6, URZ, UPT ;  /* 0x000000ff0600728c */ /* 0x000fe2000bf45070 */
[----:B-----5:R-:W-:Y:S01]  /*0470*/  FSETP.NEU.AND P0, PT, R35, RZ, PT ;  /* 0x000000ff2300720b */ /* 0x020fe20003f0d000 */
[----:B------:R-:W-:Y:S02]  /*0480*/  USEL UR5, URZ, 0xffffffff, UP0 ;  /* 0xffffffffff057887 */ /* 0x000fe40008000000 */
[----:B------:R-:W-:-:S10]  /*0490*/  UISETP.NE.AND.EX UP2, UPT, UR7, URZ, UPT, UP2 ;  /* 0x000000ff0700728c */ /* 0x000fd4000bf45320 */
[----:B------:R-:W-:Y:S01]  /*04a0*/  VOTEU.ANY UP1, P0 ;  /* 0x0000000000ff7886 */ /* 0x000fe20000020100 */
[----:B------:R-:W-:-:S04]  /*04b0*/  @!UP2 USEL UR5, URZ, 0xffffffff, UP1 ;  /* 0xffffffffff05a887 */ /* 0x000fc80008800000 */
[----:B------:R-:W-:-:S04]  /*04c0*/  ULOP3.LUT UR5, UR5, 0x1, URZ, 0xc0, !UPT ;  /* 0x0000000105057892 */ /* 0x000fc8000f8ec0ff */
[----:B------:R-:W-:-:S11]  /*04d0*/  UISETP.NE.U32.AND UP6, UPT, UR5, 0x1, UPT ;  /* 0x000000010500788c */ /* 0x000fd6000bfc5070 */
.L_x_8:
[----:B-12---:R-:W1:Y:S01]  /*04e0*/  SHFL.IDX PT, R2, R77, RZ, 0x1f ;  /* 0x00001fff4d027589 */ /* 0x006e6200000e0000 */
[----:B------:R-:W-:Y:S01]  /*04f0*/  UISETP.NE.AND UP5, UPT, UR4, 0x2, UPT ;  /* 0x000000020400788c */ /* 0x000fe2000bfa5270 */
[----:B-1----:R-:W-:-:S13]  /*0500*/  ISETP.NE.AND P0, PT, R2, RZ, PT ;  /* 0x000000ff0200720c */ /* 0x002fda0003f05270 */
[----:B------:R-:W-:Y:S05]  /*0510*/  @P0 BRA `(.L_x_9) ;  /* 0x0000000000680947 */ /* 0x000fea0003800000 */
[----:B------:R-:W1:Y:S01]  /*0520*/  S2UR UR7, SR_CgaCtaId ;  /* 0x00000000000779c3 */ /* 0x000e620000008800 */
[----:B------:R-:W-:Y:S01]  /*0530*/  UMOV UR8, 0x400 ;  /* 0x0000040000087882 */ /* 0x000fe20000000000 */
[----:B------:R-:W-:Y:S01]  /*0540*/  UMOV UR6, 0x1 ;  /* 0x0000000100067882 */ /* 0x000fe20000000000 */
[----:B------:R-:W-:Y:S01]  /*0550*/  UMOV UR5, 0x2 ;  /* 0x0000000200057882 */ /* 0x000fe20000000000 */
[----:B------:R-:W-:Y:S01]  /*0560*/  ELECT P0, URZ, PT ;  /* 0x0000000000ff782f */ /* 0x000fe20003800000 */
[----:B------:R-:W-:-:S04]  /*0570*/  UIADD3 UR10, UPT, UPT, -UR5, 0x100000, URZ ;  /* 0x00100000050a7890 */ /* 0x000fc8000fffe1ff */
[----:B------:R-:W-:Y:S02]  /*0580*/  USHF.L.U32 UR11, UR10, 0xb, URZ ;  /* 0x0000000b0a0b7899 */ /* 0x000fe400080006ff */
[----:B------:R-:W-:Y:S02]  /*0590*/  USHF.L.U32 UR10, UR10, 0x1, URZ ;  /* 0x000000010a0a7899 */ /* 0x000fe400080006ff */
[----:B-1----:R-:W-:Y:S02]  /*05a0*/  ULEA UR7, UR7, UR8, 0x18 ;  /* 0x0000000807077291 */ /* 0x002fe4000f8ec0ff */
[----:B------:R-:W-:-:S04]  /*05b0*/  UIADD3 UR8, UPT, UPT, -UR6, 0x100000, URZ ;  /* 0x0010000006087890 */ /* 0x000fc8000fffe1ff */
[----:B------:R-:W-:Y:S02]  /*05c0*/  USHF.L.U32 UR9, UR8, 0xb, URZ ;  /* 0x0000000b08097899 */ /* 0x000fe400080006ff */
[----:B------:R-:W-:Y:S01]  /*05d0*/  USHF.L.U32 UR8, UR8, 0x1, URZ ;  /* 0x0000000108087899 */ /* 0x000fe200080006ff */
[----:B------:R-:W1:Y:S11]  /*05e0*/  FENCE.VIEW.ASYNC.S ;  /* 0x00000000000073c6 */ /* 0x000e760000000000 */
[----:B-1----:R1:W2:Y:S01]  /*05f0*/  SYNCS.EXCH.64 URZ, [UR7], UR8 ;  /* 0x0000000807ff75b2 */ /* 0x0022a20008000100 */
[----:B------:R1:W3:Y:S01]  /*0600*/  SYNCS.EXCH.64 URZ, [UR7+0x30], UR10 ;  /* 0x0000300a07ff75b2 */ /* 0x0002e20008000100 */
[----:B------:R1:W4:Y:S01]  /*0610*/  SYNCS.EXCH.64 URZ, [UR7+0x8], UR8 ;  /* 0x0000080807ff75b2 */ /* 0x0003220008000100 */
[----:B------:R1:W1:Y:S01]  /*0620*/  SYNCS.EXCH.64 URZ, [UR7+0x38], UR10 ;  /* 0x0000380a07ff75b2 */ /* 0x0002620008000100 */
        /* <DEDUP_REMOVED lines=8> */
[----:B------:R-:W-:Y:S01]  /*06b0*/  NOP ;  /* 0x0000000000007918 */ /* 0x000fe20000000000 */
.L_x_9:
[----:B------:R-:W2:Y:S01]  /*06c0*/  SHFL.IDX PT, R2, R77, RZ, 0x1f ;  /* 0x00001fff4d027589 */ /* 0x000ea200000e0000 */
[----:B------:R-:W-:Y:S01]  /*06d0*/  NOP ;  /* 0x0000000000007918 */ /* 0x000fe20000000000 */
[----:B--2---:R-:W-:-:S13]  /*06e0*/  ISETP.NE.AND P0, PT, R2, 0x1, PT ;  /* 0x000000010200780c */ /* 0x004fda0003f05270 */
[----:B------:R-:W-:Y:S05]  /*06f0*/  @P0 BRA `(.L_x_10) ;  /* 0x0000000000500947 */ /* 0x000fea0003800000 */
[----:B-1----:R-:W1:Y:S01]  /*0700*/  S2UR UR7, SR_CgaCtaId ;  /* 0x00000000000779c3 */ /* 0x002e620000008800 */
        /* <DEDUP_REMOVED lines=12> */
[----:B-1----:R2:W1:Y:S01]  /*07d0*/  SYNCS.EXCH.64 URZ, [UR7+0x60], UR8 ;  /* 0x0000600807ff75b2 */ /* 0x0024620008000100 */
[----:B------:R2:W1:Y:S01]  /*07e0*/  SYNCS.EXCH.64 URZ, [UR7+0x78], UR10 ;  /* 0x0000780a07ff75b2 */ /* 0x0004620008000100 */
[----:B------:R2:W1:Y:S01]  /*07f0*/  SYNCS.EXCH.64 URZ, [UR7+0x68], UR8 ;  /* 0x0000680807ff75b2 */ /* 0x0004620008000100 */
[----:B------:R2:W1:Y:S01]  /*0800*/  SYNCS.EXCH.64 URZ, [UR7+0x80], UR10 ;  /* 0x0000800a07ff75b2 */ /* 0x0004620008000100 */
[----:B------:R2:W1:Y:S01]  /*0810*/  SYNCS.EXCH.64 URZ, [UR7+0x70], UR8 ;  /* 0x0000700807ff75b2 */ /* 0x0004620008000100 */
[----:B------:R2:W1:Y:S02]  /*0820*/  SYNCS.EXCH.64 URZ, [UR7+0x88], UR10 ;  /* 0x0000880a07ff75b2 */ /* 0x0004640008000100 */
[----:B--2---:R-:W-:Y:S01]  /*0830*/  NOP ;  /* 0x0000000000007918 */ /* 0x004fe20000000000 */
.L_x_10:
[----:B------:R-:W2:Y:S01]  /*0840*/  SHFL.IDX PT, R2, R77, RZ, 0x1f ;  /* 0x00001fff4d027589 */ /* 0x000ea200000e0000 */
[----:B------:R-:W-:Y:S01]  /*0850*/  NOP ;  /* 0x0000000000007918 */ /* 0x000fe20000000000 */
[----:B--2---:R-:W-:-:S13]  /*0860*/  ISETP.NE.AND P0, PT, R2, 0x3, PT ;  /* 0x000000030200780c */ /* 0x004fda0003f05270 */
[----:B------:R-:W-:Y:S05]  /*0870*/  @P0 BRA `(.L_x_11) ;  /* 0x0000000000300947 */ /* 0x000fea0003800000 */
[----:B------:R-:W2:Y:S01]  /*0880*/  S2UR UR6, SR_CgaCtaId ;  /* 0x00000000000679c3 */ /* 0x000ea20000008800 */
[----:B-1----:R-:W-:Y:S01]  /*0890*/  UMOV UR7, 0x400 ;  /* 0x0000040000077882 */ /* 0x002fe20000000000 */
[----:B------:R-:W-:Y:S01]  /*08a0*/  UMOV UR5, 0x20 ;  /* 0x0000002000057882 */ /* 0x000fe20000000000 */
[----:B------:R-:W-:Y:S01]  /*08b0*/  ELECT P0, URZ, PT ;  /* 0x0000000000ff782f */ /* 0x000fe20003800000 */
[----:B------:R-:W-:-:S04]  /*08c0*/  UIADD3 UR8, UPT, UPT, -UR5, 0x100000, URZ ;  /* 0x0010000005087890 */ /* 0x000fc8000fffe1ff */
[----:B------:R-:W-:Y:S02]  /*08d0*/  USHF.L.U32 UR9, UR8, 0xb, URZ ;  /* 0x0000000b08097899 */ /* 0x000fe400080006ff */
[----:B------:R-:W-:Y:S02]  /*08e0*/  USHF.L.U32 UR8, UR8, 0x1, URZ ;  /* 0x0000000108087899 */ /* 0x000fe400080006ff */
[----:B--2---:R-:W-:Y:S01]  /*08f0*/  ULEA UR6, UR6, UR7, 0x18 ;  /* 0x0000000706067291 */ /* 0x004fe2000f8ec0ff */
[----:B------:R-:W1:Y:S11]  /*0900*/  FENCE.VIEW.ASYNC.S ;  /* 0x00000000000073c6 */ /* 0x000e760000000000 */
[----:B-1----:R2:W1:Y:S01]  /*0910*/  SYNCS.EXCH.64 URZ, [UR6+0x90], UR8 ;  /* 0x0000900806ff75b2 */ /* 0x0024620008000100 */
[----:B------:R2:W1:Y:S02]  /*0920*/  SYNCS.EXCH.64 URZ, [UR6+0x98], UR8 ;  /* 0x0000980806ff75b2 */ /* 0x0004640008000100 */
[----:B--2---:R-:W-:Y:S01]  /*0930*/  NOP ;  /* 0x0000000000007918 */ /* 0x004fe20000000000 */
.L_x_11:
[----:B------:R-:W2:Y:S01]  /*0940*/  SHFL.IDX PT, R2, R77, RZ, 0x1f ;  /* 0x00001fff4d027589 */ /* 0x000ea200000e0000 */
[----:B------:R-:W-:Y:S01]  /*0950*/  NOP ;  /* 0x0000000000007918 */ /* 0x000fe20000000000 */
[----:B--2---:R-:W-:-:S13]  /*0960*/  ISETP.NE.AND P0, PT, R2, 0x4, PT ;  /* 0x000000040200780c */ /* 0x004fda0003f05270 */
[----:B------:R-:W-:Y:S05]  /*0970*/  @P0 BRA `(.L_x_12) ;  /* 0x0000000000440947 */ /* 0x000fea0003800000 */
[----:B------:R-:W2:Y:S01]  /*0980*/  S2UR UR6, SR_CgaCtaId ;  /* 0x00000000000679c3 */ /* 0x000ea20000008800 */
[----:B-1----:R-:W-:Y:S01]  /*0990*/  UMOV UR8, 0x1e0 ;  /* 0x000001e000087882 */ /* 0x002fe20000000000 */
[----:B------:R-:W-:Y:S01]  /*09a0*/  UMOV UR7, 0x400 ;  /* 0x0000040000077882 */ /* 0x000fe20000000000 */
[----:B------:R-:W-:Y:S01]  /*09b0*/  USEL UR8, UR8, 0x1a0, UP6 ;  /* 0x000001a008087887 */ /* 0x000fe2000b000000 */
[----:B------:R-:W-:Y:S01]  /*09c0*/  UMOV UR5, 0x1 ;  /* 0x0000000100057882 */ /* 0x000fe20000000000 */
[----:B------:R-:W-:Y:S01]  /*09d0*/  ELECT P0, URZ, PT ;  /* 0x0000000000ff782f */ /* 0x000fe20003800000 */
[----:B------:R-:W-:-:S04]  /*09e0*/  UIADD3 UR10, UPT, UPT, -UR5, 0x100000, URZ ;  /* 0x00100000050a7890 */ /* 0x000fc8000fffe1ff */
[----:B------:R-:W-:Y:S02]  /*09f0*/  USHF.L.U32 UR11, UR10, 0xb, URZ ;  /* 0x0000000b0a0b7899 */ /* 0x000fe400080006ff */
[----:B------:R-:W-:Y:S02]  /*0a00*/  USHF.L.U32 UR10, UR10, 0x1, URZ ;  /* 0x000000010a0a7899 */ /* 0x000fe400080006ff */
        /* <DEDUP_REMOVED lines=8> */
.L_x_12:
[----:B------:R-:W2:Y:S01]  /*0a90*/  SHFL.IDX PT, R2, R77, RZ, 0x1f ;  /* 0x00001fff4d027589 */ /* 0x000ea200000e0000 */
[----:B------:R-:W1:Y:S01]  /*0aa0*/  S2UR UR45, SR_CgaCtaId ;  /* 0x00000000002d79c3 */ /* 0x000e620000008800 */
[----:B------:R-:W-:Y:S01]  /*0ab0*/  NOP ;  /* 0x0000000000007918 */ /* 0x000fe20000000000 */
[----:B--2---:R-:W-:-:S13]  /*0ac0*/  ISETP.NE.AND P0, PT, R2, 0x5, PT ;  /* 0x000000050200780c */ /* 0x004fda0003f05270 */
[----:B-1----:R-:W-:Y:S05]  /*0ad0*/  @P0 BRA `(.L_x_13) ;  /* 0x0000000000440947 */ /* 0x002fea0003800000 */
[----:B------:R-:W-:Y:S01]  /*0ae0*/  UMOV UR7, 0x400 ;  /* 0x0000040000077882 */ /* 0x000fe20000000000 */
[----:B------:R-:W-:Y:S01]  /*0af0*/  UMOV UR6, 0x1 ;  /* 0x0000000100067882 */ /* 0x000fe20000000000 */
[----:B------:R-:W-:Y:S01]  /*0b00*/  UMOV UR5, 0x80 ;  /* 0x0000008000057882 */ /* 0x000fe20000000000 */
[----:B------:R-:W-:Y:S02]  /*0b10*/  ULEA UR7, UR45, UR7, 0x18 ;  /* 0x000000072d077291 */ /* 0x000fe4000f8ec0ff */
[----:B------:R-:W-:-:S04]  /*0b20*/  UIADD3 UR8, UPT, UPT, -UR6, 0x100000, URZ ;  /* 0x0010000006087890 */ /* 0x000fc8000fffe1ff */
[----:B------:R-:W-:Y:S02]  /*0b30*/  USHF.L.U32 UR9, UR8, 0xb, URZ ;  /* 0x0000000b08097899 */ /* 0x000fe400080006ff */
[----:B------:R-:W-:Y:S02]  /*0b40*/  USHF.L.U32 UR8, UR8, 0x1, URZ ;  /* 0x0000000108087899 */ /* 0x000fe400080006ff */
[----:B------:R-:W-:-:S04]  /*0b50*/  UIADD3 UR10, UPT, UPT, -UR5, 0x100000, URZ ;  /* 0x00100000050a7890 */ /* 0x000fc8000fffe1ff */
[----:B------:R-:W-:Y:S02]  /*0b60*/  USHF.L.U32 UR11, UR10, 0xb, URZ ;  /* 0x0000000b0a0b7899 */ /* 0x000fe400080006ff */
[----:B------:R-:W-:Y:S01]  /*0b70*/  USHF.L.U32 UR10, UR10, 0x1, URZ ;  /* 0x000000010a0a7899 */ /* 0x000fe200080006ff */
[----:B------:R-:W-:Y:S01]  /*0b80*/  ELECT P0, URZ, PT ;  /* 0x0000000000ff782f */ /* 0x000fe20003800000 */
[----:B------:R-:W1:Y:S02]  /*0b90*/  FENCE.VIEW.ASYNC.S ;  /* 0x00000000000073c6 */ /* 0x000e640000000000 */
[----:B-1----:R1:W2:Y:S08]  /*0ba0*/  SYNCS.EXCH.64 URZ, [UR7+0xb0], UR8 ;  /* 0x0000b00807ff75b2 */ /* 0x0022b00008000100 */
[----:B------:R1:W1:Y:S01]  /*0bb0*/  SYNCS.EXCH.64 URZ, [UR7+0xc0], UR10 ;  /* 0x0000c00a07ff75b2 */ /* 0x0002620008000100 */
[----:B------:R1:W1:Y:S01]  /*0bc0*/  SYNCS.EXCH.64 URZ, [UR7+0xb8], UR8 ;  /* 0x0000b80807ff75b2 */ /* 0x0002620008000100 */
[----:B------:R1:W1:Y:S01]  /*0bd0*/  SYNCS.EXCH.64 URZ, [UR7+0xc8], UR10 ;  /* 0x0000c80a07ff75b2 */ /* 0x0002620008000100 */
[----:B------:R-:W-:Y:S01]  /*0be0*/  NOP ;  /* 0x0000000000007918 */ /* 0x000fe20000000000 */
.L_x_13:
[----:B------:R-:W3:Y:S01]  /*0bf0*/  LDCU UR5, c[0x0][0x36c] ;  /* 0x00006d80ff0577ac */ /* 0x000ee20008000800 */
[----:B------:R-:W-:Y:S01]  /*0c00*/  ISETP.NE.OR P6, PT, R0, 0x2, !P6 ;  /* 0x000000020000780c */ /* 0x000fe200077c5670 */
[----:B------:R-:W-:Y:S01]  /*0c10*/  NOP ;  /* 0x0000000000007918 */ /* 0x000fe20000000000 */
[----:B------:R-:W-:Y:S01]  /*0c20*/  LOP3.LUT R8, R76, 0x1f, RZ, 0xc0, !PT ;  /* 0x0000001f4c087812 */ /* 0x000fe200078ec0ff */
[----:B------:R-:W-:Y:S02]  /*0c30*/  UISETP.NE.AND UP4, UPT, UR4, URZ, UPT ;  /* 0x000000ff0400728c */ /* 0x000fe4000bf85270 */
[----:B---3--:R-:W-:-:S09]  /*0c40*/  UISETP.EQ.U32.AND UP1, UPT, UR5, 0x1, UPT ;  /* 0x000000010500788c */ /* 0x008fd2000bf22070 */
[----:B------:R-:W-:Y:S05]  /*0c50*/  BRA.U !UP1, `(.L_x_14) ;  /* 0x0000000109087547 */ /* 0x000fea000b800000 */
[----:B-12-4-:R-:W-:Y:S01]  /*0c60*/  UCGABAR_ARV ;  /* 0x00000000000079c7 */ /* 0x016fe20008000000 */
[----:B------:R-:W-:Y:S05]  /*0c70*/  BRA `(.L_x_15) ;  /* 0x0000000000047947 */ /* 0x000fea0003800000 */
.L_x_14:
[----:B-12-4-:R-:W-:Y:S01]  /*0c80*/  NOP ;  /* 0x0000000000007918 */ /* 0x016fe20000000000 */
.L_x_15:
[----:B------:R-:W1:Y:S01]  /*0c90*/  S2R R19, SR_CTAID.Y ;  /* 0x0000000000137919 */ /* 0x000e620000002600 */
[----:B------:R-:W2:Y:S01]  /*0ca0*/  S2UR UR6, SR_CTAID.X ;  /* 0x00000000000679c3 */ /* 0x000ea20000002500 */
[----:B------:R-:W-:-:S05]  /*0cb0*/  CS2R.32 R68, SR_CgaSize ;  /* 0x0000000000447805 */ /* 0x000fca0000008a00 */
[----:B------:R-:W-:-:S05]  /*0cc0*/  IMAD R68, R68, -0xa0, RZ ;  /* 0xffffff6044447824 */ /* 0x000fca00078e02ff */
[----:B------:R-:W-:-:S14]  /*0cd0*/  R2UR UR7, R68 ;  /* 0x00000000440772ca */ /* 0x000fdc00000e0000 */
[----:B------:R-:W3:Y:S01]  /*0ce0*/  LDCU UR7, c[0x0][UR7+0x2b0] ;  /* 0x00005600070777ac */ /* 0x000ee20008000800 */
[----:B------:R-:W-:-:S05]  /*0cf0*/  CS2R.32 R68, SR_CgaSize ;  /* 0x0000000000447805 */ /* 0x000fca0000008a00 */
[----:B------:R-:W-:-:S05]  /*0d00*/  IMAD R68, R68, -0xa0, RZ ;  /* 0xffffff6044447824 */ /* 0x000fca00078e02ff */
[----:B------:R-:W-:-:S14]  /*0d10*/  R2UR UR5, R68 ;  /* 0x00000000440572ca */ /* 0x000fdc00000e0000 */
[----:B------:R-:W4:Y:S01]  /*0d20*/  LDCU UR5, c[0x0][UR5+0x2b4] ;  /* 0x00005680050577ac */ /* 0x000f220008000800 */
[----:B------:R-:W-:-:S05]  /*0d30*/  CS2R.32 R0, SR_CgaSize ;  /* 0x0000000000007805 */ /* 0x000fca0000008a00 */
[----:B------:R-:W-:-:S06]  /*0d40*/  IMAD R0, R0, -0xa0, RZ ;  /* 0xffffff6000007824 */ /* 0x000fcc00078e02ff */
[----:B------:R-:W4:Y:S01]  /*0d50*/  LDC R0, c[0x0][R0+0x2a4] ;  /* 0x0000a90000007b82 */ /* 0x000f220000000800 */
[----:B------:R-:W-:Y:S02]  /*0d60*/  USHF.L.U32 UR34, UR45, 0xa, URZ ;  /* 0x0000000a2d227899 */ /* 0x000fe400080006ff */
[----:B------:R-:W-:Y:S02]  /*0d70*/  USHF.L.U32 UR30, UR45, 0x5, URZ ;  /* 0x000000052d1e7899 */ /* 0x000fe400080006ff */
[----:B------:R-:W-:Y:S02]  /*0d80*/  ULOP3.LUT UR34, UR34, 0x400, URZ, 0xc0, !UPT ;  /* 0x0000040022227892 */ /* 0x000fe4000f8ec0ff */
[----:B------:R-:W-:Y:S01]  /*0d90*/  ULOP3.LUT UR30, UR30, 0x20, URZ, 0xc0, !UPT ;  /* 0x000000201e1e7892 */ /* 0x000fe2000f8ec0ff */
[----:B------:R-:W4:Y:S01]  /*0da0*/  LDC R11, c[0x0][0xb24] ;  /* 0x0002c900ff0b7b82 */ /* 0x000f220000000800 */
[----:B------:R-:W-:Y:S01]  /*0db0*/  UISETP.NE.AND UP2, UPT, UR4, 0x2, UPT ;  /* 0x000000020400788c */ /* 0x000fe2000bf45270 */
[----:B--2---:R-:W-:-:S02]  /*0dc0*/  I2FP.F32.U32 R68, UR6 ;  /* 0x0000000600447c45 */ /* 0x004fc40008201000 */
[----:B------:R-:W-:-:S05]  /*0dd0*/  CS2R.32 R3, SR_CgaSize ;  /* 0x0000000000037805 */ /* 0x000fca0000008a00 */
[----:B------:R-:W-:-:S06]  /*0de0*/  IMAD R3, R3, -0xa0, RZ ;  /* 0xffffff6003037824 */ /* 0x000fcc00078e02ff */
[----:B------:R-:W2:Y:S01]  /*0df0*/  LDC R3, c[0x0][R3+0x2a0] ;  /* 0x0000a80003037b82 */ /* 0x000ea20000000800 */
[----:B------:R-:W-:Y:S01]  /*0e00*/  MOV R21, UR6 ;  /* 0x0000000600157c02 */ /* 0x000fe20008000f00 */
[----:B---3--:R-:W-:Y:S01]  /*0e10*/  FMUL R68, R68, UR7 ;  /* 0x0000000744447c20 */ /* 0x008fe20008400000 */
[----:B-1----:R-:W-:-:S05]  /*0e20*/  I2FP.F32.U32 R2, R19 ;  /* 0x0000001300027245 */ /* 0x002fca0000201000 */
[----:B------:R-:W1:Y:S01]  /*0e30*/  S2UR UR48, SR_CTAID.Z ;  /* 0x00000000003079c3 */ /* 0x000e620000002700 */
[----:B------:R-:W3:Y:S01]  /*0e40*/  F2I.U32.TRUNC.NTZ R68, R68 ;  /* 0x0000004400447305 */ /* 0x000ee2000020f000 */
[----:B----4-:R-:W-:Y:S01]  /*0e50*/  FMUL R2, R2, UR5 ;  /* 0x0000000502027c20 */ /* 0x010fe20008400000 */
[----:B------:R-:W4:Y:S01]  /*0e60*/  LDCU UR5, c[0x0][0xb30] ;  /* 0x00016600ff0577ac */ /* 0x000f220008000800 */
[----:B------:R-:W-:-:S04]  /*0e70*/  ISETP.GE.AND P0, PT, R11, 0x1, PT ;  /* 0x000000010b00780c */ /* 0x000fc80003f06270 */
[----:B------:R-:W1:Y:S01]  /*0e80*/  LDC R26, c[0x0][0xb24] ;  /* 0x0002c900ff1a7b82 */ /* 0x000e620000000800 */
[----:B------:R-:W4:Y:S01]  /*0e90*/  F2I.U32.TRUNC.NTZ R66, R2 ;  /* 0x0000000200427305 */ /* 0x000f22000020f000 */
[----:B---3--:R-:W-:-:S05]  /*0ea0*/  IADD3 R68, PT, PT, -R68, RZ, RZ ;  /* 0x000000ff44447210 */ /* 0x008fca0007ffe1ff */
[----:B--2---:R-:W-:Y:S01]  /*0eb0*/  IMAD R68, R3, R68, UR6 ;  /* 0x0000000603447e24 */ /* 0x004fe2000f8e0244 */
[----:B----4-:R-:W-:-:S05]  /*0ec0*/  IADD3 R66, PT, PT, -R66, RZ, RZ ;  /* 0x000000ff42427210 */ /* 0x010fca0007ffe1ff */
[----:B------:R-:W-:Y:S01]  /*0ed0*/  IMAD R66, R0, R66, R19 ;  /* 0x0000004200427224 */ /* 0x000fe200078e0213 */
[----:B------:R-:W-:Y:S01]  /*0ee0*/  PRMT R0, RZ, 0x7610, R0 ;  /* 0x00007610ff007816 */ /* 0x000fe20000000000 */
[----:B------:R-:W-:Y:S06]  /*0ef0*/  BRA.U UP4, `(.L_x_16) ;  /* 0x0000000104207547 */ /* 0x000fec000b800000 */
[C---:B------:R-:W-:Y:S02]  /*0f00*/  ISETP.NE.AND P3, PT, R66.reuse, RZ, PT ;  /* 0x000000ff4200720c */ /* 0x040fe40003f65270 */
[----:B------:R-:W-:Y:S02]  /*0f10*/  ISETP.NE.AND P1, PT, R66, RZ, PT ;  /* 0x000000ff4200720c */ /* 0x000fe40003f25270 */
[C---:B------:R-:W-:Y:S02]  /*0f20*/  ISETP.NE.AND P2, PT, R68.reuse, 0x1, PT ;  /* 0x000000014400780c */ /* 0x040fe40003f45270 */
[----:B------:R-:W-:Y:S02]  /*0f30*/  SEL R0, RZ, 0x2, P3 ;  /* 0x00000002ff007807 */ /* 0x000fe40001800000 */
[----:B------:R-:W-:Y:S02]  /*0f40*/  ISETP.EQ.OR P1, PT, R68, RZ, !P1 ;  /* 0x000000ff4400720c */ /* 0x000fe40004f22670 */
[----:B------:R-:W-:-:S02]  /*0f50*/  SEL R0, R0, 0x2, P2 ;  /* 0x0000000200007807 */ /* 0x000fc40001000000 */
[----:B------:R-:W-:-:S05]  /*0f60*/  SEL R3, RZ, 0x1, !P1 ;  /* 0x00000001ff037807 */ /* 0x000fca0004800000 */
[----:B------:R-:W-:Y:S02]  /*0f70*/  IMAD.IADD R0, R3, 0x1, R0 ;  /* 0x0000000103007824 */ /* 0x000fe400078e0200 */
.L_x_16:
[----:B------:R-:W-:Y:S05]  /*0f80*/  @!P0 BRA `(.L_x_17) ;  /* 0x0000000000b88947 */ /* 0x000fea0003800000 */
[----:B------:R-:W2:Y:S01]  /*0f90*/  LDC.64 R4, c[0x0][0xb18] ;  /* 0x0002c600ff047b82 */ /* 0x000ea20000000a00 */
[----:B------:R-:W-:-:S07]  /*0fa0*/  ISETP.NE.AND P0, PT, R11, 0x1, PT ;  /* 0x000000010b00780c */ /* 0x000fce0003f05270 */
[----:B------:R-:W3:Y:S08]  /*0fb0*/  LDC R10, c[0x0][0xb0c] ;  /* 0x0002c300ff0a7b82 */ /* 0x000ef00000000800 */
[----:B------:R-:W4:Y:S08]  /*0fc0*/  LDC R13, c[0x0][0x370] ;  /* 0x0000dc00ff0d7b82 */ /* 0x000f300000000800 */
[----:B------:R-:W1:Y:S01]  /*0fd0*/  LDC R12, c[0x0][0x374] ;  /* 0x0000dd00ff0c7b82 */ /* 0x000e620000000800 */
[----:B--2---:R-:W-:-:S07]  /*0fe0*/  ISETP.NE.AND P1, PT, R4, 0x1, PT ;  /* 0x000000010400780c */ /* 0x004fce0003f25270 */
[----:B------:R-:W4:Y:S01]  /*0ff0*/  LDC.64 R6, c[0x0][0xb10] ;  /* 0x0002c400ff067b82 */ /* 0x000f220000000a00 */
[----:B---3--:R-:W-:-:S07]  /*1000*/  ISETP.NE.AND P2, PT, R10, 0x1, PT ;  /* 0x000000010a00780c */ /* 0x008fce0003f45270 */
[----:B------:R-:W2:Y:S08]  /*1010*/  LDC R9, c[0x0][0xb20] ;  /* 0x0002c800ff097b82 */ /* 0x000eb00000000800 */
[----:B------:R-:W3:Y:S01]  /*1020*/  LDC.64 R2, c[0x0][0xb28] ;  /* 0x0002ca00ff027b82 */ /* 0x000ee20000000a00 */
[----:B-1----:R-:W-:-:S04]  /*1030*/  IMAD.HI.U32 R14, R12, R5, RZ ;  /* 0x000000050c0e7227 */ /* 0x002fc800078e00ff */
[----:B----4-:R-:W-:-:S04]  /*1040*/  IMAD.HI.U32 R16, R13, R6, RZ ;  /* 0x000000060d107227 */ /* 0x010fc800078e00ff */
[----:B------:R-:W-:Y:S01]  /*1050*/  IMAD.HI.U32 R18, R21, R6, RZ ;  /* 0x0000000615127227 */ /* 0x000fe200078e00ff */
[----:B------:R-:W-:Y:S02]  /*1060*/  @P2 SHF.R.U32.HI R13, RZ, R7, R16 ;  /* 0x00000007ff0d2219 */ /* 0x000fe40000011610 */
[----:B--2---:R-:W-:Y:S01]  /*1070*/  @P1 SHF.R.U32.HI R12, RZ, R9, R14 ;  /* 0x00000009ff0c1219 */ /* 0x004fe2000001160e */
[----:B------:R-:W-:Y:S01]  /*1080*/  IMAD.HI.U32 R16, R19, R5, RZ ;  /* 0x0000000513107227 */ /* 0x000fe200078e00ff */
[----:B------:R-:W-:-:S04]  /*1090*/  SHF.R.U32.HI R18, RZ, R7, R18 ;  /* 0x00000007ff127219 */ /* 0x000fc80000011612 */
[----:B------:R-:W-:Y:S01]  /*10a0*/  SHF.R.U32.HI R16, RZ, R9, R16 ;  /* 0x00000009ff107219 */ /* 0x000fe20000011610 */
[----:B---3--:R-:W-:Y:S01]  /*10b0*/  IMAD.HI.U32 R14, R12, R2, RZ ;  /* 0x000000020c0e7227 */ /* 0x008fe200078e00ff */
[----:B------:R-:W-:Y:S02]  /*10c0*/  SEL R7, R21, R18, !P2 ;  /* 0x0000001215077207 */ /* 0x000fe40005000000 */
[----:B------:R-:W-:Y:S01]  /*10d0*/  SEL R5, R19, R16, !P1 ;  /* 0x0000001013057207 */ /* 0x000fe20004800000 */
[----:B------:R-:W-:Y:S01]  /*10e0*/  IMAD.HI.U32 R6, R13, R2, RZ ;  /* 0x000000020d067227 */ /* 0x000fe200078e00ff */
[-C--:B------:R-:W-:Y:S02]  /*10f0*/  @P0 SHF.R.U32.HI R12, RZ, R3.reuse, R14 ;  /* 0x00000003ff0c0219 */ /* 0x080fe4000001160e */
[----:B------:R-:W-:Y:S02]  /*1100*/  IADD3 R9, PT, PT, -R5, RZ, RZ ;  /* 0x000000ff05097210 */ /* 0x000fe40007ffe1ff */
[----:B------:R-:W-:Y:S01]  /*1110*/  @P0 SHF.R.U32.HI R13, RZ, R3, R6 ;  /* 0x00000003ff0d0219 */ /* 0x000fe20000011606 */
[----:B------:R-:W-:-:S02]  /*1120*/  IMAD R12, R12, R11, RZ ;  /* 0x0000000b0c0c7224 */ /* 0x000fc400078e02ff */
[----:B------:R-:W-:Y:S02]  /*1130*/  IMAD R9, R4, R9, R19 ;  /* 0x0000000904097224 */ /* 0x000fe400078e0213 */
[----:B------:R-:W-:Y:S01]  /*1140*/  IMAD R6, R13, R11, RZ ;  /* 0x0000000b0d067224 */ /* 0x000fe200078e02ff */
[----:B------:R-:W-:-:S04]  /*1150*/  ISETP.GE.AND P1, PT, R5, R12, PT ;  /* 0x0000000c0500720c */ /* 0x000fc80003f26270 */
[----:B------:R-:W-:Y:S01]  /*1160*/  ISETP.GE.OR P1, PT, R7, R6, P1 ;  /* 0x000000060700720c */ /* 0x000fe20000f26670 */
[----:B------:R-:W-:-:S05]  /*1170*/  IMAD.HI.U32 R6, R5, R2, RZ ;  /* 0x0000000205067227 */ /* 0x000fca00078e00ff */
[----:B------:R-:W-:-:S04]  /*1180*/  SHF.R.U32.HI R6, RZ, R3, R6 ;  /* 0x00000003ff067219 */ /* 0x000fc80000011606 */
[----:B------:R-:W-:-:S03]  /*1190*/  SEL R6, R5, R6, !P0 ;  /* 0x0000000605067207 */ /* 0x000fc60004000000 */
[----:B------:R-:W-:Y:S01]  /*11a0*/  @!P1 IMAD.HI.U32 R12, R7, R2, RZ ;  /* 0x00000002070c9227 */ /* 0x000fe200078e00ff */
[----:B------:R-:W-:-:S04]  /*11b0*/  IADD3 R2, PT, PT, -R6, RZ, RZ ;  /* 0x000000ff06027210 */ /* 0x000fc80007ffe1ff */
[----:B------:R-:W-:Y:S01]  /*11c0*/  @!P1 SHF.R.U32.HI R12, RZ, R3, R12 ;  /* 0x00000003ff0c9219 */ /* 0x000fe2000001160c */
[----:B------:R-:W-:-:S03]  /*11d0*/  IMAD R2, R11, R2, R5 ;  /* 0x000000020b027224 */ /* 0x000fc600078e0205 */
[----:B------:R-:W-:-:S05]  /*11e0*/  @!P1 SEL R3, R7, R12, !P0 ;  /* 0x0000000c07039207 */ /* 0x000fca0004000000 */
[--C-:B------:R-:W-:Y:S02]  /*11f0*/  @!P1 IMAD.IADD R6, R6, 0x1, -R3.reuse ;  /* 0x0000000106069824 */ /* 0x100fe400078e0a03 */
[----:B------:R-:W-:Y:S01]  /*1200*/  @!P1 IMAD R3, R2, R13, R3 ;  /* 0x0000000d02039224 */ /* 0x000fe200078e0203 */
[----:B------:R-:W-:Y:S01]  /*1210*/  IADD3 R2, PT, PT, -R7, RZ, RZ ;  /* 0x000000ff07027210 */ /* 0x000fe20007ffe1ff */
[----:B------:R-:W-:Y:S02]  /*1220*/  @!P1 IMAD R5, R6, R11, R7 ;  /* 0x0000000b06059224 */ /* 0x000fe400078e0207 */
[----:B------:R-:W-:Y:S02]  /*1230*/  @!P1 IMAD.MOV.U32 R7, RZ, RZ, R3 ;  /* 0x000000ffff079224 */ /* 0x000fe400078e0003 */
[----:B------:R-:W-:Y:S02]  /*1240*/  IMAD R2, R10, R2, R21 ;  /* 0x000000020a027224 */ /* 0x000fe400078e0215 */
[----:B------:R-:W-:-:S02]  /*1250*/  IMAD R19, R5, R4, R9 ;  /* 0x0000000405137224 */ /* 0x000fc400078e0209 */
[----:B------:R-:W-:Y:S02]  /*1260*/  IMAD R21, R7, R10, R2 ;  /* 0x0000000a07157224 */ /* 0x000fe400078e0202 */
.L_x_17:
[----:B------:R-:W-:-:S09]  /*1270*/  UISETP.NE.AND UP3, UPT, UR5, 0x1, UPT ;  /* 0x000000010500788c */ /* 0x000fd2000bf65270 */
[----:B------:R-:W-:Y:S05]  /*1280*/  BRA.U UP3, `(.L_x_18) ;  /* 0x0000000103407547 */ /* 0x000fea000b800000 */
[----:B------:R-:W2:Y:S08]  /*1290*/  LDC.64 R4, c[0x0][0xb10] ;  /* 0x0002c400ff047b82 */ /* 0x000eb00000000a00 */
[----:B------:R-:W3:Y:S08]  /*12a0*/  LDC.64 R2, c[0x0][0xb18] ;  /* 0x0002c600ff027b82 */ /* 0x000ef00000000a00 */
[----:B------:R-:W4:Y:S08]  /*12b0*/  LDC R6, c[0x0][0xb20] ;  /* 0x0002c800ff067b82 */ /* 0x000f300000000800 */
[----:B------:R-:W1:Y:S01]  /*12c0*/  LDC R10, c[0x0][0xb0c] ;  /* 0x0002c300ff0a7b82 */ /* 0x000e620000000800 */
[----:B--2---:R-:W-:-:S05]  /*12d0*/  IMAD.HI.U32 R4, R21, R4, RZ ;  /* 0x0000000415047227 */ /* 0x004fca00078e00ff */
[----:B------:R-:W-:Y:S01]  /*12e0*/  SHF.R.U32.HI R4, RZ, R5, R4 ;  /* 0x00000005ff047219 */ /* 0x000fe20000011604 */
[----:B---3--:R-:W-:Y:S01]  /*12f0*/  IMAD.HI.U32 R3, R19, R3, RZ ;  /* 0x0000000313037227 */ /* 0x008fe200078e00ff */
[----:B------:R-:W-:-:S04]  /*1300*/  ISETP.NE.AND P0, PT, R2, 0x1, PT ;  /* 0x000000010200780c */ /* 0x000fc80003f05270 */
[----:B----4-:R-:W-:-:S04]  /*1310*/  SHF.R.U32.HI R6, RZ, R6, R3 ;  /* 0x00000006ff067219 */ /* 0x010fc80000011603 */
[----:B------:R-:W-:Y:S02]  /*1320*/  SEL R3, R19, R6, !P0 ;  /* 0x0000000613037207 */ /* 0x000fe40004000000 */
[----:B-1----:R-:W-:-:S04]  /*1330*/  ISETP.NE.AND P1, PT, R10, 0x1, PT ;  /* 0x000000010a00780c */ /* 0x002fc80003f25270 */
[----:B------:R-:W-:-:S05]  /*1340*/  SEL R4, R21, R4, !P1 ;  /* 0x0000000415047207 */ /* 0x000fca0004800000 */
[----:B------:R-:W-:Y:S02]  /*1350*/  IMAD.IADD R5, R3, 0x1, -R4 ;  /* 0x0000000103057824 */ /* 0x000fe400078e0a04 */
[----:B------:R-:W-:Y:S02]  /*1360*/  IMAD.IADD R3, R4, 0x1, -R3 ;  /* 0x0000000104037824 */ /* 0x000fe400078e0a03 */
[----:B------:R-:W-:Y:S02]  /*1370*/  IMAD R21, R5, R10, R21 ;  /* 0x0000000a05157224 */ /* 0x000fe400078e0215 */
[----:B------:R-:W-:Y:S02]  /*1380*/  IMAD R19, R3, R2, R19 ;  /* 0x0000000203137224 */ /* 0x000fe400078e0213 */
.L_x_18:
[----:B------:R-:W-:Y:S05]  /*1390*/  BRA.U !UP1, `(.L_x_19) ;  /* 0x00000001090c7547 */ /* 0x000fea000b800000 */
[----:B------:R-:W-:Y:S01]  /*13a0*/  UCGABAR_WAIT ;  /* 0x0000000000007dc7 */ /* 0x000fe20008000000 */
[----:B------:R-:W-:Y:S01]  /*13b0*/  CCTL.IVALL ;  /* 0x00000000ff00798f */ /* 0x000fe20002000000 */
[----:B------:R-:W-:Y:S05]  /*13c0*/  BRA `(.L_x_20) ;  /* 0x0000000000047947 */ /* 0x000fea0003800000 */
.L_x_19:
[----:B------:R-:W-:Y:S06]  /*13d0*/  BAR.SYNC.DEFER_BLOCKING 0x0 ;  /* 0x0000000000007b1d */ /* 0x000fec0000010000 */
.L_x_20:
[----:B------:R-:W-:Y:S05]  /*13e0*/  BRA.U UP2, `(.L_x_21) ;  /* 0x0000001902bc7547 */ /* 0x000fea000b800000 */
[----:B------:R-:W2:Y:S01]  /*13f0*/  LDCU UR52, c[0x0][0x390] ;  /* 0x00007200ff3477ac */ /* 0x000ea20008000800 */
[----:B------:R-:W3:Y:S01]  /*1400*/  LDC R2, c[0x0][0x5c0] ;  /* 0x00017000ff027b82 */ /* 0x000ee20000000800 */
[----:B------:R-:W-:Y:S01]  /*1410*/  PLOP3.LUT P4, PT, PT, PT, UP6, 0x80, 0x8 ;  /* 0x000000000008781c */ /* 0x000fe20003f8f068 */
[----:B------:R-:W-:Y:S01]  /*1420*/  IMAD.MOV.U32 R10, RZ, RZ, 0x1 ;  /* 0x00000001ff0a7424 */ /* 0x000fe200078e00ff */
[----:B------:R-:W-:Y:S01]  /*1430*/  UISETP.NE.AND UP0, UPT, UR4, URZ, UPT ;  /* 0x000000ff0400728c */ /* 0x000fe2000bf05270 */
[----:B------:R-:W-:Y:S01]  /*1440*/  ISETP.EQ.OR P5, PT, R8, RZ, P6 ;  /* 0x000000ff0800720c */ /* 0x000fe200037a2670 */
[----:B------:R-:W-:Y:S01]  /*1450*/  USEL UR49, URZ, 0x1, UP5 ;  /* 0x00000001ff317887 */ /* 0x000fe2000a800000 */
[----:B------:R-:W-:Y:S01]  /*1460*/  PLOP3.LUT P4, PT, P4, PT, PT, 0x8, 0x80 ;  /* 0x000000000080781c */ /* 0x000fe2000278e170 */
[----:B------:R-:W-:Y:S01]  /*1470*/  IMAD.MOV.U32 R8, RZ, RZ, RZ ;  /* 0x000000ffff087224 */ /* 0x000fe200078e00ff */
[----:B------:R-:W4:Y:S01]  /*1480*/  LDC R9, c[0x0][0x370] ;  /* 0x0000dc00ff097b82 */ /* 0x000f220000000800 */
[----:B------:R-:W1:Y:S01]  /*1490*/  LDCU.64 UR56, c[0x0][0x348] ;  /* 0x00006900ff3877ac */ /* 0x000e620008000a00 */
[----:B------:R-:W-:Y:S01]  /*14a0*/  USEL UR49, UR49, 0x2, UP0 ;  /* 0x0000000231317887 */ /* 0x000fe20008000000 */
[----:B------:R-:W-:-:S05]  /*14b0*/  UMOV UR50, URZ ;  /* 0x000000ff00327c82 */ /* 0x000fca0008000000 */
[----:B------:R-:W1:Y:S01]  /*14c0*/  LDC R0, c[0x0][0x374] ;  /* 0x0000dd00ff007b82 */ /* 0x000e620000000800 */
[----:B--2---:R-:W-:Y:S02]  /*14d0*/  UIADD3 UR5, UPT, UPT, UR52, 0x3f, URZ ;  /* 0x0000003f34057890 */ /* 0x004fe4000fffe0ff */
[----:B------:R-:W-:Y:S02]  /*14e0*/  UIADD3 UR4, UPT, UPT, UR52, -0x1, URZ ;  /* 0xffffffff34047890 */ /* 0x000fe4000fffe0ff */
[----:B------:R-:W-:Y:S02]  /*14f0*/  USHF.R.S32.HI UR54, URZ, 0x1f, UR5 ;  /* 0x0000001fff367899 */ /* 0x000fe40008011405 */
[----:B------:R-:W-:Y:S01]  /*1500*/  UISETP.GE.U32.AND UP2, UPT, UR4, -0x7f, UPT ;  /* 0xffffff810400788c */ /* 0x000fe2000bf46070 */
[----:B---3--:R-:W-:Y:S01]  /*1510*/  VIADD R2, R2, 0x3f ;  /* 0x0000003f02027836 */ /* 0x008fe20000000000 */
[----:B------:R-:W-:Y:S02]  /*1520*/  ULEA.HI UR54, UR54, UR5, URZ, 0x6 ;  /* 0x0000000536367291 */ /* 0x000fe4000f8f30ff */
[----:B------:R-:W-:-:S02]  /*1530*/  UIADD3 UR52, UPT, UPT, UR52, 0x7e, URZ ;  /* 0x0000007e34347890 */ /* 0x000fc4000fffe0ff */
[----:B------:R-:W-:Y:S01]  /*1540*/  USHF.R.S32.HI UR54, URZ, 0x6, UR54 ;  /* 0x00000006ff367899 */ /* 0x000fe20008011436 */
[----:B------:R-:W-:-:S03]  /*1550*/  SHF.R.S32.HI R3, RZ, 0x1f, R2 ;  /* 0x0000001fff037819 */ /* 0x000fc60000011402 */
[----:B------:R-:W-:Y:S01]  /*1560*/  UISETP.LT.U32.AND UP1, UPT, UR54, 0x6, UPT ;  /* 0x000000063600788c */ /* 0x000fe2000bf21070 */
[----:B------:R-:W-:-:S03]  /*1570*/  LEA.HI R12, R3, R2, RZ, 0x6 ;  /* 0x00000002030c7211 */ /* 0x000fc600078f30ff */
[----:B------:R-:W-:Y:S01]  /*1580*/  USEL UR53, UR54, 0x6, UP1 ;  /* 0x0000000636357887 */ /* 0x000fe20008800000 */
[----:B------:R-:W-:-:S03]  /*1590*/  SHF.R.S32.HI R12, RZ, 0x6, R12 ;  /* 0x00000006ff0c7819 */ /* 0x000fc6000001140c */
[----:B-1----:R-:W-:Y:S02]  /*15a0*/  UIADD3 UR48, UPT, UPT, UR53, -0x1, URZ ;  /* 0xffffffff35307890 */ /* 0x002fe4000fffe0ff */
[----:B------:R-:W-:Y:S02]  /*15b0*/  @UP2 UIADD3 UR48, UPT, UPT, UR53, URZ, URZ ;  /* 0x000000ff35302290 */ /* 0x000fe4000fffe0ff */
[----:B------:R-:W-:Y:S02]  /*15c0*/  UIADD3 UR51, UPT, UPT, UR54, -UR53, URZ ;  /* 0x8000003536337290 */ /* 0x000fe4000fffe0ff */
[----:B----4-:R-:W-:-:S12]  /*15d0*/  UIADD3 UR48, UPT, UPT, UR48, 0x1, URZ ;  /* 0x0000000130307890 */ /* 0x010fd8000fffe0ff */
.L_x_39:
[-C--:B------:R-:W-:Y:S01]  /*15e0*/  IABS R7, R12.reuse ;  /* 0x0000000c00077213 */ /* 0x080fe20000000000 */
[----:B-1----:R-:W1:Y:S01]  /*15f0*/  LDC R4, c[0x0][0x5c4] ;  /* 0x00017100ff047b82 */ /* 0x002e620000000800 */
[----:B------:R-:W-:Y:S01]  /*1600*/  IMAD.MOV.U32 R14, RZ, RZ, RZ ;  /* 0x000000ffff0e7224 */ /* 0x000fe200078e00ff */
[----:B------:R-:W-:Y:S01]  /*1610*/  IABS R3, R19 ;  /* 0x0000001300037213 */ /* 0x000fe20000000000 */
[----:B------:R-:W2:Y:S01]  /*1620*/  I2F.RP R16, R7 ;  /* 0x0000000700107306 */ /* 0x000ea20000209400 */
[----:B------:R-:W-:Y:S01]  /*1630*/  IABS R2, R12 ;  /* 0x0000000c00027213 */ /* 0x000fe20000000000 */
[----:B------:R-:W-:Y:S01]  /*1640*/  UMOV UR4, 0x400 ;  /* 0x0000040000047882 */ /* 0x000fe20000000000 */
[----:B------:R-:W-:Y:S01]  /*1650*/  UISETP.GE.U32.AND UP0, UPT, UR52, 0x7f, UPT ;  /* 0x0000007f3400788c */ /* 0x000fe2000bf06070 */
[----:B------:R-:W-:Y:S01]  /*1660*/  R2UR UR38, R21 ;  /* 0x00000000152672ca */ /* 0x000fe200000e0000 */
[----:B------:R-:W3:Y:S01]  /*1670*/  S2UR UR35, SR_CgaCtaId ;  /* 0x00000000002379c3 */ /* 0x000ee20000008800 */
[----:B------:R-:W-:Y:S01]  /*1680*/  IADD3 R2, PT, PT, RZ, -R2, RZ ;  /* 0x80000002ff027210 */ /* 0x000fe20007ffe0ff */
[----:B------:R-:W-:Y:S01]  /*1690*/  UMOV UR31, URZ ;  /* 0x000000ff001f7c82 */ /* 0x000fe20008000000 */
[----:B--2---:R-:W2:Y:S09]  /*16a0*/  MUFU.RCP R15, R16 ;  /* 0x00000010000f7308 */ /* 0x004eb20000001000 */
[----:B------:R-:W-:Y:S01]  /*16b0*/  USHF.L.U32 UR38, UR38, 0x6, URZ ;  /* 0x0000000626267899 */ /* 0x000fe200080006ff */
[----:B-1----:R-:W-:Y:S01]  /*16c0*/  IABS R5, R4 ;  /* 0x0000000400057213 */ /* 0x002fe20000000000 */
[----:B---3--:R-:W-:Y:S01]  /*16d0*/  ULEA UR35, UR35, UR4, 0x18 ;  /* 0x0000000423237291 */ /* 0x008fe2000f8ec0ff */
[----:B--2---:R-:W-:-:S03]  /*16e0*/  VIADD R15, R15, 0xffffffe ;  /* 0x0ffffffe0f0f7836 */ /* 0x004fc60000000000 */
[----:B------:R-:W-:-:S03]  /*16f0*/  ULEA UR4, UR50, UR35, 0x3 ;  /* 0x0000002332047291 */ /* 0x000fc6000f8e18ff */
[----:B------:R-:W1:Y:S02]  /*1700*/  F2I.FTZ.U32.TRUNC.NTZ R15, R15 ;  /* 0x0000000f000f7305 */ /* 0x000e64000021f000 */
[----:B-1----:R-:W-:-:S04]  /*1710*/  IMAD.MOV R6, RZ, RZ, -R15 ;  /* 0x000000ffff067224 */ /* 0x002fc800078e0a0f */
[----:B------:R-:W-:-:S04]  /*1720*/  IMAD R6, R6, R7, RZ ;  /* 0x0000000706067224 */ /* 0x000fc800078e02ff */
[----:B------:R-:W-:Y:S02]  /*1730*/  IMAD.HI.U32 R14, R15, R6, R14 ;  /* 0x000000060f0e7227 */ /* 0x000fe400078e000e */
[----:B------:R-:W1:Y:S04]  /*1740*/  I2F.RP R6, R5 ;  /* 0x0000000500067306 */ /* 0x000e680000209400 */
[----:B------:R-:W-:-:S04]  /*1750*/  IMAD.HI.U32 R14, R14, R3, RZ ;  /* 0x000000030e0e7227 */ /* 0x000fc800078e00ff */
[----:B------:R-:W-:-:S05]  /*1760*/  IMAD R2, R14, R2, R3 ;  /* 0x000000020e027224 */ /* 0x000fca00078e0203 */
[----:B------:R-:W-:Y:S01]  /*1770*/  ISETP.GT.U32.AND P1, PT, R7, R2, PT ;  /* 0x000000020700720c */ /* 0x000fe20003f24070 */
[----:B-1----:R-:W1:-:S12]  /*1780*/  MUFU.RCP R6, R6 ;  /* 0x0000000600067308 */ /* 0x002e580000001000 */
[----:B------:R-:W-:Y:S01]  /*1790*/  @!P1 IMAD.IADD R2, R2, 0x1, -R7 ;  /* 0x0000000102029824 */ /* 0x000fe200078e0a07 */
[----:B------:R-:W-:Y:S02]  /*17a0*/  @!P1 IADD3 R14, PT, PT, R14, 0x1, RZ ;  /* 0x000000010e0e9810 */ /* 0x000fe40007ffe0ff */
[----:B------:R-:W-:Y:S02]  /*17b0*/  ISETP.NE.AND P1, PT, R12, RZ, PT ;  /* 0x000000ff0c00720c */ /* 0x000fe40003f25270 */
[----:B----4-:R-:W-:Y:S01]  /*17c0*/  ISETP.GE.U32.AND P2, PT, R2, R7, PT ;  /* 0x000000070200720c */ /* 0x010fe20003f46070 */
[----:B-1----:R-:W-:Y:S01]  /*17d0*/  VIADD R15, R6, 0xffffffe ;  /* 0x0ffffffe060f7836 */ /* 0x002fe20000000000 */
[----:B------:R-:W-:-:S04]  /*17e0*/  LOP3.LUT R2, R19, R12, RZ, 0x3c, !PT ;  /* 0x0000000c13027212 */ /* 0x000fc800078e3cff */
[----:B------:R-:W-:Y:S01]  /*17f0*/  ISETP.GE.AND P0, PT, R2, RZ, PT ;  /* 0x000000ff0200720c */ /* 0x000fe20003f06270 */
[----:B------:R-:W1:Y:S01]  /*1800*/  F2I.FTZ.U32.TRUNC.NTZ R15, R15 ;  /* 0x0000000f000f7305 */ /* 0x000e62000021f000 */
[----:B------:R-:W-:-:S05]  /*1810*/  SHF.L.U32 R2, R10, 0x1f, RZ ;  /* 0x0000001f0a027819 */ /* 0x000fca00000006ff */
[----:B------:R-:W-:Y:S01]  /*1820*/  @P2 VIADD R14, R14, 0x1 ;  /* 0x000000010e0e2836 */ /* 0x000fe20000000000 */
[----:B------:R2:W3:Y:S03]  /*1830*/  SYNCS.PHASECHK.TRANS64.TRYWAIT P2, [UR4+0x30], R2 ;  /* 0x00003002ff0075a7 */ /* 0x0004e60008041104 */
[----:B------:R-:W-:Y:S02]  /*1840*/  IMAD.MOV.U32 R7, RZ, RZ, R14 ;  /* 0x000000ffff077224 */ /* 0x000fe400078e000e */
[----:B------:R-:W-:Y:S02]  /*1850*/  IMAD.MOV.U32 R14, RZ, RZ, RZ ;  /* 0x000000ffff0e7224 */ /* 0x000fe400078e00ff */
[----:B------:R-:W-:Y:S01]  /*1860*/  @!P0 IMAD.MOV R7, RZ, RZ, -R7 ;  /* 0x000000ffff078224 */ /* 0x000fe200078e0a07 */
[----:B-1----:R-:W-:Y:S02]  /*1870*/  IADD3 R3, PT, PT, RZ, -R15, RZ ;  /* 0x8000000fff037210 */ /* 0x002fe40007ffe0ff */
[----:B------:R-:W-:-:S03]  /*1880*/  @!P1 LOP3.LUT R7, RZ, R12, RZ, 0x33, !PT ;  /* 0x0000000cff079212 */ /* 0x000fc600078e33ff */
[----:B------:R-:W-:Y:S01]  /*1890*/  IMAD R17, R3, R5, RZ ;  /* 0x0000000503117224 */ /* 0x000fe200078e02ff */
[----:B------:R-:W-:-:S03]  /*18a0*/  IABS R3, R7 ;  /* 0x0000000700037213 */ /* 0x000fc60000000000 */
[----:B------:R-:W-:-:S06]  /*18b0*/  IMAD.HI.U32 R14, R15, R17, R14 ;  /* 0x000000110f0e7227 */ /* 0x000fcc00078e000e */
[----:B------:R-:W-:-:S05]  /*18c0*/  IMAD.HI.U32 R14, R14, R3, RZ ;  /* 0x000000030e0e7227 */ /* 0x000fca00078e00ff */
[----:B------:R-:W-:-:S05]  /*18d0*/  IADD3 R6, PT, PT, -R14, RZ, RZ ;  /* 0x000000ff0e067210 */ /* 0x000fca0007ffe1ff */
[----:B------:R-:W-:Y:S02]  /*18e0*/  IMAD R6, R5, R6, R3 ;  /* 0x0000000605067224 */ /* 0x000fe400078e0203 */
[----:B------:R-:W-:-:S03]  /*18f0*/  IMAD.MOV R3, RZ, RZ, -R7 ;  /* 0x000000ffff037224 */ /* 0x000fc600078e0a07 */
[----:B------:R-:W-:Y:S01]  /*1900*/  ISETP.GT.U32.AND P1, PT, R5, R6, PT ;  /* 0x000000060500720c */ /* 0x000fe20003f24070 */
[----:B------:R-:W-:-:S05]  /*1910*/  IMAD R3, R12, R3, R19 ;  /* 0x000000030c037224 */ /* 0x000fca00078e0213 */
[----:B------:R-:W-:-:S07]  /*1920*/  R2UR UR26, R3 ;  /* 0x00000000031a72ca */ /* 0x000fce00000e0000 */
[----:B------:R-:W-:Y:S01]  /*1930*/  @!P1 IMAD.IADD R6, R6, 0x1, -R5 ;  /* 0x0000000106069824 */ /* 0x000fe200078e0a05 */
[----:B------:R-:W-:Y:S02]  /*1940*/  @!P1 IADD3 R14, PT, PT, R14, 0x1, RZ ;  /* 0x000000010e0e9810 */ /* 0x000fe40007ffe0ff */
[----:B------:R-:W-:Y:S02]  /*1950*/  ISETP.NE.AND P1, PT, R4, RZ, PT ;  /* 0x000000ff0400720c */ /* 0x000fe40003f25270 */
[----:B------:R-:W-:Y:S01]  /*1960*/  ISETP.GE.U32.AND P3, PT, R6, R5, PT ;  /* 0x000000050600720c */ /* 0x000fe20003f66070 */
[----:B------:R-:W-:Y:S01]  /*1970*/  USHF.L.U32 UR26, UR26, 0x6, URZ ;  /* 0x000000061a1a7899 */ /* 0x000fe200080006ff */
[----:B------:R-:W-:-:S04]  /*1980*/  LOP3.LUT R5, R7, R4, RZ, 0x3c, !PT ;  /* 0x0000000407057212 */ /* 0x000fc800078e3cff */
[----:B------:R-:W-:-:S07]  /*1990*/  ISETP.GE.AND P0, PT, R5, RZ, PT ;  /* 0x000000ff0500720c */ /* 0x000fce0003f06270 */
[----:B------:R-:W-:-:S06]  /*19a0*/  @P3 VIADD R14, R14, 0x1 ;  /* 0x000000010e0e3836 */ /* 0x000fcc0000000000 */
[----:B------:R-:W-:Y:S01]  /*19b0*/  @!P0 IMAD.MOV R14, RZ, RZ, -R14 ;  /* 0x000000ffff0e8224 */ /* 0x000fe200078e0a0e */
[----:B------:R-:W-:-:S04]  /*19c0*/  @!P1 LOP3.LUT R14, RZ, R4, RZ, 0x33, !PT ;  /* 0x00000004ff0e9212 */ /* 0x000fc800078e33ff */
[----:B------:R-:W-:-:S05]  /*19d0*/  IADD3 R3, PT, PT, -R14, RZ, RZ ;  /* 0x000000ff0e037210 */ /* 0x000fca0007ffe1ff */
[----:B------:R-:W-:Y:S01]  /*19e0*/  IMAD R7, R4, R3, R7 ;  /* 0x0000000304077224 */ /* 0x000fe200078e0207 */
[----:B--2---:R-:W-:Y:S06]  /*19f0*/  BRA.U !UP0, `(.L_x_22) ;  /* 0x0000000508707547 */ /* 0x004fec000b800000 */
[----:B------:R-:W1:Y:S01]  /*1a00*/  LDC.64 R2, c[0x0][0x5d8] ;  /* 0x00017600ff027b82 */ /* 0x000e620000000a00 */
[----:B------:R-:W1:Y:S01]  /*1a10*/  LDCU.64 UR6, c[0x0][0x5b0] ;  /* 0x0000b600ff0677ac */ /* 0x000e620008000a00 */
[----:B------:R-:W2:Y:S01]  /*1a20*/  LDCU UR21, c[0x0][0x598] ;  /* 0x0000b300ff1577ac */ /* 0x000ea20008000800 */
[----:B------:R-:W4:Y:S01]  /*1a30*/  LDCU UR20, c[0x0][0x58c] ;  /* 0x0000b180ff1477ac */ /* 0x000f220008000800 */
[----:B------:R-:W1:Y:S01]  /*1a40*/  LDCU UR19, c[0x0][0x59c] ;  /* 0x0000b380ff1377ac */ /* 0x000e620008000800 */
[----:B------:R-:W1:Y:S01]  /*1a50*/  LDCU UR18, c[0x0][0x5a0] ;  /* 0x0000b400ff1277ac */ /* 0x000e620008000800 */
[----:B------:R-:W1:Y:S02]  /*1a60*/  LDCU.64 UR16, c[0x0][0x590] ;  /* 0x0000b200ff1077ac */ /* 0x000e640008000a00 */
[----:B-1----:R-:W-:Y:S01]  /*1a70*/  IMAD R2, R7, UR6, R2 ;  /* 0x0000000607027c24 */ /* 0x002fe2000f8e0202 */
[----:B------:R-:W1:Y:S01]  /*1a80*/  LDCU.64 UR14, c[0x0][0x5b8] ;  /* 0x0000b700ff0e77ac */ /* 0x000e620008000a00 */
[----:B------:R-:W-:Y:S01]  /*1a90*/  IMAD R5, R14, UR7, R3 ;  /* 0x000000070e057c24 */ /* 0x000fe2000f8e0203 */
[----:B------:R-:W1:Y:S01]  /*1aa0*/  LDCU.64 UR4, c[0x0][0x5d0] ;  /* 0x0000ba00ff0477ac */ /* 0x000e620008000a00 */
[----:B------:R-:W-:-:S02]  /*1ab0*/  UIADD3 UR42, UPT, UPT, UR38, 0x20, URZ ;  /* 0x00000020262a7890 */ /* 0x000fc4000fffe0ff */
[----:B------:R-:W-:Y:S01]  /*1ac0*/  UIADD3 UR10, UPT, UPT, UR26, 0x20, URZ ;  /* 0x000000201a0a7890 */ /* 0x000fe2000fffe0ff */
[----:B------:R-:W-:Y:S01]  /*1ad0*/  UMOV UR22, URZ ;  /* 0x000000ff00167c82 */ /* 0x000fe20008000000 */
[----:B--2-4-:R-:W-:-:S10]  /*1ae0*/  UMOV UR60, UR50 ;  /* 0x00000032003c7c82 */ /* 0x014fd40008000000 */
.L_x_28:
[----:B------:R-:W-:Y:S01]  /*1af0*/  @!P6 MOV R4, 0x8000 ;  /* 0x000080000004e802 */ /* 0x000fe20000000f00 */
[----:B------:R-:W-:Y:S01]  /*1b00*/  ULEA UR37, UR60, UR35, 0x3 ;  /* 0x000000233c257291 */ /* 0x000fe2000f8e18ff */
[----:B---34-:R-:W-:Y:S11]  /*1b10*/  @P2 BRA `(.L_x_23) ;  /* 0x00000000000c2947 */ /* 0x018ff60003800000 */
[----:B------:R-:W-:Y:S04]  /*1b20*/  SHF.L.U32 R6, R10, 0x1f, RZ ;  /* 0x0000001f0a067819 */ /* 0x000fe800000006ff */
[----:B------:R-:W2:Y:S02]  /*1b30*/  SYNCS.PHASECHK.TRANS64.TRYWAIT P0, [UR37+0x30], R6 ;  /* 0x00003006ff0075a7 */ /* 0x000ea40008001125 */
[----:B--2---:R-:W-:Y:S05]  /*1b40*/  @!P0 BRA `(.L_x_24) ;  /* 0x0000006400148947 */ /* 0x004fea0003800000 */
.L_x_23:
[----:B------:R3:W-:Y:S01]  /*1b50*/  @!P6 SYNCS.ARRIVE.TRANS64 RZ, [UR37], R4 ;  /* 0x00000004ffffe9a7 */ /* 0x0007e20008000025 */
[----:B------:R-:W-:Y:S04]  /*1b60*/  ULOP3.LUT UR6, UR49, 0x2, URZ, 0xfc, !UPT ;  /* 0x0000000231067892 */ /* 0x000fe8000f8efcff */
[----:B------:R-:W-:Y:S09]  /*1b70*/  UISETP.NE.AND UP0, UPT, UR6, 0x2, UPT ;  /* 0x000000020600788c */ /* 0x000ff2000bf05270 */
[----:B------:R-:W-:Y:S05]  /*1b80*/  BRA.U UP0, `(.L_x_25) ;  /* 0x0000000100047547 */ /* 0x000fea000b800000 */
[----:B-1----:R-:W-:Y:S05]  /*1b90*/  BPT.TRAP 0x1 ;  /* 0x000000040000795c */ /* 0x002fea0000300000 */
.L_x_25:
[----:B------:R-:W-:Y:S04]  /*1ba0*/  BSSY.RECONVERGENT B0, `(.L_x_26) ;  /* 0x0000003000007945 */ /* 0x000fe80003800200 */
[----:B------:R-:W-:Y:S05]  /*1bb0*/  @P5 BRA `(.L_x_27) ;  /* 0x0000000000045947 */ /* 0x000fea0003800000 */
[----:B-1----:R-:W-:Y:S05]  /*1bc0*/  BPT.TRAP 0x1 ;  /* 0x000000040000795c */ /* 0x002fea0000300000 */
.L_x_27:
[----:B-1----:R-:W-:Y:S05]  /*1bd0*/  BSYNC.RECONVERGENT B0 ;  /* 0x0000000000007941 */ /* 0x002fea0003800200 */
.L_x_26:
[----:B------:R-:W-:Y:S01]  /*1be0*/  UIADD3 UR50, UPT, UPT, UR60, 0x1, URZ ;  /* 0x000000013c327890 */ /* 0x000fe2000fffe0ff */
[----:B--2---:R-:W-:Y:S01]  /*1bf0*/  IMAD.MOV.U32 R3, RZ, RZ, 0x3 ;  /* 0x00000003ff037424 */ /* 0x004fe200078e00ff */
[----:B------:R-:W-:Y:S02]  /*1c00*/  ELECT P0, URZ, PT ;  /* 0x0000000000ff782f */ /* 0x000fe40003800000 */
[----:B------:R-:W-:Y:S02]  /*1c10*/  UISETP.NE.AND UP0, UPT, UR50, 0x6, UPT ;  /* 0x000000063200788c */ /* 0x000fe4000bf05270 */
[----:B------:R-:W-:Y:S02]  /*1c20*/  USHF.L.U32 UR39, UR22, 0x6, URZ ;  /* 0x0000000616277899 */ /* 0x000fe400080006ff */
[----:B------:R-:W-:Y:S02]  /*1c30*/  USEL UR9, URZ, 0x1, UP0 ;  /* 0x00000001ff097887 */ /* 0x000fe40008000000 */
[----:B------:R-:W-:Y:S02]  /*1c40*/  USEL UR50, UR50, URZ, UP0 ;  /* 0x000000ff32327287 */ /* 0x000fe40008000000 */
[----:B------:R-:W-:Y:S02]  /*1c50*/  ULOP3.LUT UR6, UR39, UR30, URZ, 0xfc, !UPT ;  /* 0x0000001e27067292 */ /* 0x000fe4000f8efcff */
[----:B------:R-:W-:Y:S01]  /*1c60*/  ULEA UR8, UR50, UR35, 0x3 ;  /* 0x0000002332087291 */ /* 0x000fe2000f8e18ff */
[----:B------:R-:W-:Y:S01]  /*1c70*/  LOP3.LUT R10, R10, UR9, RZ, 0x3c, !PT ;  /* 0x000000090a0a7c12 */ /* 0x000fe2000f8e3cff */
[----:B------:R-:W-:Y:S01]  /*1c80*/  UIMAD.WIDE.U32 UR32, UR6, UR16, URZ ;  /* 0x00000010062072a5 */ /* 0x000fe2000f8e00ff */
[----:B---3--:R-:W-:Y:S01]  /*1c90*/  @P0 PRMT R4, R2, 0x40, R5 ;  /* 0x0000004002040816 */ /* 0x008fe20000000005 */
[----:B------:R-:W-:Y:S01]  /*1ca0*/  UISETP.NE.AND UP2, UPT, UR20, 0x1, UPT ;  /* 0x000000011400788c */ /* 0x000fe2000bf45270 */
[----:B------:R-:W-:Y:S01]  /*1cb0*/  SHF.L.U32 R6, R10, 0x1f, RZ ;  /* 0x0000001f0a067819 */ /* 0x000fe200000006ff */
[----:B------:R-:W-:Y:S01]  /*1cc0*/  USHF.R.U32.HI UR7, URZ, UR17, UR33 ;  /* 0x00000011ff077299 */ /* 0x000fe20008011621 */
[----:B------:R-:W-:Y:S01]  /*1cd0*/  @P0 R2UR UR11, R4 ;  /* 0x00000000040b02ca */ /* 0x000fe200000e0000 */
[----:B------:R-:W-:Y:S01]  /*1ce0*/  UIADD3 UR46, UP1, UPT, UR56, 0x80, URZ ;  /* 0x00000080382e7890 */ /* 0x000fe2000ff3e0ff */
[----:B------:R2:W4:Y:S01]  /*1cf0*/  SYNCS.PHASECHK.TRANS64.TRYWAIT P2, [UR8+0x30], R6 ;  /* 0x00003006ff0075a7 */ /* 0x0005220008041108 */
[----:B------:R-:W-:Y:S01]  /*1d00*/  USEL UR7, UR6, UR7, !UP2 ;  /* 0x0000000706077287 */ /* 0x000fe2000d000000 */
[----:B------:R-:W-:Y:S01]  /*1d10*/  @P0 R2UR UR12, R3 ;  /* 0x00000000030c02ca */ /* 0x000fe200000e0000 */
[----:B------:R-:W-:Y:S02]  /*1d20*/  ULEA UR40, UR60, UR35, 0xe ;  /* 0x000000233c287291 */ /* 0x000fe4000f8e70ff */
[----:B------:R-:W-:Y:S02]  /*1d30*/  UIMAD.WIDE.U32 UR32, UR7, UR19, URZ ;  /* 0x00000013072072a5 */ /* 0x000fe4000f8e00ff */
[----:B------:R-:W-:Y:S02]  /*1d40*/  UISETP.NE.AND UP3, UPT, UR21, 0x1, UPT ;  /* 0x000000011500788c */ /* 0x000fe4000bf65270 */
[----:B------:R-:W-:Y:S02]  /*1d50*/  UIADD3.X UR47, UPT, UPT, URZ, UR57, URZ, UP1, !UPT ;  /* 0x00000039ff2f7290 */ /* 0x000fe40008ffe4ff */
[----:B------:R-:W-:Y:S01]  /*1d60*/  UIADD3 UR36, UPT, UPT, UR40, 0x6800, URZ ;  /* 0x0000680028247890 */ /* 0x000fe2000fffe0ff */
[----:B------:R-:W-:Y:S01]  /*1d70*/  IMAD.U32 R4, RZ, RZ, UR11 ;  /* 0x0000000bff047e24 */ /* 0x000fe2000f8e00ff */
[----:B------:R-:W-:Y:S02]  /*1d80*/  USHF.R.U32.HI UR23, URZ, UR18, UR33 ;  /* 0x00000012ff177299 */ /* 0x000fe40008011621 */
[----:B------:R-:W-:Y:S01]  /*1d90*/  UIADD3 UR31, UPT, UPT, -UR7, URZ, URZ ;  /* 0x000000ff071f7290 */ /* 0x000fe2000fffe1ff */
[----:B------:R-:W-:Y:S01]  /*1da0*/  IMAD.U32 R3, RZ, RZ, UR12 ;  /* 0x0000000cff037e24 */ /* 0x000fe2000f8e00ff */
[----:B------:R-:W-:Y:S02]  /*1db0*/  USEL UR29, UR7, UR23, !UP3 ;  /* 0x00000017071d7287 */ /* 0x000fe4000d800000 */
[----:B------:R-:W-:Y:S02]  /*1dc0*/  ULEA UR8, UR60, UR34, 0xc ;  /* 0x000000223c087291 */ /* 0x000fe4000f8e60ff */
[----:B------:R-:W-:Y:S01]  /*1dd0*/  UIADD3 UR40, UPT, UPT, UR40, 0x8800, URZ ;  /* 0x0000880028287890 */ /* 0x000fe2000fffe0ff */
[----:B------:R-:W-:Y:S01]  /*1de0*/  @P0 PRMT R3, R4, 0x5410, R3 ;  /* 0x0000541004030816 */ /* 0x000fe20000000003 */
[----:B------:R-:W-:Y:S02]  /*1df0*/  UIADD3 UR23, UPT, UPT, -UR29, URZ, URZ ;  /* 0x000000ff1d177290 */ /* 0x000fe4000fffe1ff */
[----:B------:R-:W-:Y:S01]  /*1e00*/  UIMAD UR6, UR20, UR31, UR6 ;  /* 0x0000001f140672a4 */ /* 0x000fe2000f8e0206 */
[----:B------:R-:W-:Y:S01]  /*1e10*/  @P0 R2UR UR55, R3 ;  /* 0x00000000033702ca */ /* 0x000fe200000e0000 */
[----:B------:R-:W-:Y:S01]  /*1e20*/  UMOV UR58, 0x0 ;  /* 0x00000000003a7882 */ /* 0x000fe20000000000 */
[----:B------:R-:W-:Y:S01]  /*1e30*/  UMOV UR59, 0x10000000 ;  /* 0x10000000003b7882 */ /* 0x000fe20000000000 */
[----:B------:R-:W-:Y:S01]  /*1e40*/  UIADD3 UR44, UP0, UPT, UR56, 0x180, URZ ;  /* 0x00000180382c7890 */ /* 0x000fe2000ff1e0ff */
[----:B------:R2:W-:Y:S01]  /*1e50*/  UTMALDG.2D [UR36], [UR46], desc[UR58] ;  /* 0x00003a242e0075b4 */ /* 0x0005e20008009000 */
[----:B------:R-:W-:Y:S02]  /*1e60*/  ULEA UR8, UR8, UR35, 0x2 ;  /* 0x0000002308087291 */ /* 0x000fe4000f8e10ff */
[----:B------:R-:W-:Y:S02]  /*1e70*/  UIMAD UR7, UR21, UR23, UR7 ;  /* 0x00000017150772a4 */ /* 0x000fe4000f8e0207 */
[----:B------:R-:W-:Y:S01]  /*1e80*/  UIMAD UR27, UR6, UR14, UR4 ;  /* 0x0000000e061b72a4 */ /* 0x000fe2000f8e0204 */
[----:B------:R-:W-:Y:S01]  /*1e90*/  UMOV UR41, UR37 ;  /* 0x0000002500297c82 */ /* 0x000fe20008000000 */
[----:B------:R-:W-:Y:S01]  /*1ea0*/  UMOV UR43, UR39 ;  /* 0x00000027002b7c82 */ /* 0x000fe20008000000 */
[----:B------:R-:W-:Y:S01]  /*1eb0*/  UIADD3.X UR45, UPT, UPT, URZ, UR57, URZ, UP0, !UPT ;  /* 0x00000039ff2d7290 */ /* 0x000fe200087fe4ff */
[----:B------:R2:W-:Y:S01]  /*1ec0*/  UTMALDG.2D [UR40], [UR46], desc[UR58] ;  /* 0x00003a282e0075b4 */ /* 0x0005e20008009000 */
[----:B------:R-:W-:Y:S02]  /*1ed0*/  UIADD3 UR24, UPT, UPT, UR8, 0x1e800, URZ ;  /* 0x0001e80008187890 */ /* 0x000fe4000fffe0ff */
[----:B------:R-:W-:Y:S01]  /*1ee0*/  UIMAD UR28, UR7, UR15, UR5 ;  /* 0x0000000f071c72a4 */ /* 0x000fe2000f8e0205 */
[----:B------:R-:W-:Y:S01]  /*1ef0*/  UMOV UR25, UR37 ;  /* 0x0000002500197c82 */ /* 0x000fe20008000000 */
[----:B------:R-:W-:Y:S01]  /*1f00*/  UIADD3 UR8, UPT, UPT, UR8, 0x20800, URZ ;  /* 0x0002080008087890 */ /* 0x000fe2000fffe0ff */
[----:B------:R-:W-:Y:S01]  /*1f10*/  UMOV UR9, UR37 ;  /* 0x0000002500097c82 */ /* 0x000fe20008000000 */
[----:B------:R-:W-:Y:S01]  /*1f20*/  UMOV UR11, UR27 ;  /* 0x0000001b000b7c82 */ /* 0x000fe20008000000 */
[----:B------:R-:W-:Y:S02]  /*1f30*/  UMOV UR13, UR29 ;  /* 0x0000001d000d7c82 */ /* 0x000fe40008000000 */
[----:B------:R-:W-:Y:S02]  /*1f40*/  UMOV UR12, UR28 ;  /* 0x0000001c000c7c82 */ /* 0x000fe40008000000 */
[----:B------:R2:W-:Y:S01]  /*1f50*/  UTMALDG.4D.IM2COL.MULTICAST [UR24], [UR44], UR55 ;  /* 0x000000182c0073b4 */ /* 0x0005e20008058837 */
[----:B------:R-:W-:Y:S01]  /*1f60*/  UIADD3 UR22, UPT, UPT, UR22, 0x1, URZ ;  /* 0x0000000116167890 */ /* 0x000fe2000fffe0ff */
[----:B------:R-:W-:Y:S01]  /*1f70*/  UMOV UR31, UR48 ;  /* 0x00000030001f7c82 */ /* 0x000fe20008000000 */
[----:B------:R-:W-:Y:S02]  /*1f80*/  UMOV UR60, UR50 ;  /* 0x00000032003c7c82 */ /* 0x000fe40008000000 */
[----:B------:R-:W-:Y:S01]  /*1f90*/  UISETP.NE.AND UP0, UPT, UR22, UR48, UPT ;  /* 0x000000301600728c */ /* 0x000fe2000bf05270 */
[----:B------:R2:W-:Y:S08]  /*1fa0*/  UTMALDG.4D.IM2COL.MULTICAST [UR8], [UR44], UR55 ;  /* 0x000000082c0073b4 */ /* 0x0005f00008058837 */
[----:B--2---:R-:W-:Y:S05]  /*1fb0*/  BRA.U UP0, `(.L_x_28) ;  /* 0xfffffff900cc7547 */ /* 0x004fea000b83ffff */
.L_x_22:
[----:B------:R-:W-:Y:S01]  /*1fc0*/  ULEA UR4, UR50, UR35, 0x3 ;  /* 0x0000002332047291 */ /* 0x000fe2000f8e18ff */
[----:B------:R-:W-:Y:S01]  /*1fd0*/  SHF.L.U32 R2, R10, 0x1f, RZ ;  /* 0x0000001f0a027819 */ /* 0x000fe200000006ff */
[----:B------:R-:W-:Y:S01]  /*1fe0*/  @!P4 SYNCS.ARRIVE.TRANS64.A1T0 RZ, [UR35+0x98], RZ ;  /* 0x000098ffffffc9a7 */ /* 0x000fe20008100023 */
[----:B------:R-:W-:-:S06]  /*1ff0*/  UISETP.GT.AND UP0, UPT, UR54, UR53, UPT ;  /* 0x000000353600728c */ /* 0x000fcc000bf04270 */
[----:B------:R1:W2:Y:S03]  /*2000*/  SYNCS.PHASECHK.TRANS64.TRYWAIT P1, [UR4+0x30], R2 ;  /* 0x00003002ff0075a7 */ /* 0x0002a60008021104 */
[----:B------:R-:W-:Y:S05]  /*2010*/  BRA.U !UP0, `(.L_x_29) ;  /* 0x0000000508747547 */ /* 0x000fea000b800000 */
[----:B-1----:R-:W1:Y:S01]  /*2020*/  LDC.64 R2, c[0x0][0x5d8] ;  /* 0x00017600ff027b82 */ /* 0x002e620000000a00 */
[----:B------:R-:W1:Y:S01]  /*2030*/  LDCU.64 UR6, c[0x0][0x5b0] ;  /* 0x0000b600ff0677ac */ /* 0x000e620008000a00 */
[----:B------:R-:W1:Y:S01]  /*2040*/  LDCU UR29, c[0x0][0x598] ;  /* 0x0000b300ff1d77ac */ /* 0x000e620008000800 */
[----:B------:R-:W1:Y:S01]  /*2050*/  LDCU UR28, c[0x0][0x58c] ;  /* 0x0000b180ff1c77ac */ /* 0x000e620008000800 */
[----:B------:R-:W1:Y:S01]  /*2060*/  LDCU UR27, c[0x0][0x59c] ;  /* 0x0000b380ff1b77ac */ /* 0x000e620008000800 */
[----:B------:R-:W1:Y:S01]  /*2070*/  LDCU UR25, c[0x0][0x5a0] ;  /* 0x0000b400ff1977ac */ /* 0x000e620008000800 */
[----:B------:R-:W1:Y:S02]  /*2080*/  LDCU.64 UR22, c[0x0][0x590] ;  /* 0x0000b200ff1677ac */ /* 0x000e640008000a00 */
[----:B-1----:R-:W-:Y:S01]  /*2090*/  IMAD R2, R7, UR6, R2 ;  /* 0x0000000607027c24 */ /* 0x002fe2000f8e0202 */
[----:B------:R-:W1:Y:S01]  /*20a0*/  LDCU.64 UR14, c[0x0][0x5b8] ;  /* 0x0000b700ff0e77ac */ /* 0x000e620008000a00 */
[----:B------:R-:W-:Y:S01]  /*20b0*/  IMAD R5, R14, UR7, R3 ;  /* 0x000000070e057c24 */ /* 0x000fe2000f8e0203 */
[----:B------:R-:W1:Y:S01]  /*20c0*/  LDCU.64 UR4, c[0x0][0x5d0] ;  /* 0x0000ba00ff0477ac */ /* 0x000e620008000a00 */
[----:B------:R-:W-:-:S02]  /*20d0*/  UIADD3 UR24, UPT, UPT, UR51, UR31, URZ ;  /* 0x0000001f33187290 */ /* 0x000fc4000fffe0ff */
[----:B------:R-:W-:Y:S02]  /*20e0*/  UIADD3 UR46, UPT, UPT, UR38, 0x20, URZ ;  /* 0x00000020262e7890 */ /* 0x000fe4000fffe0ff */
[----:B------:R-:W-:Y:S01]  /*20f0*/  UIADD3 UR10, UPT, UPT, UR26, 0x20, URZ ;  /* 0x000000201a0a7890 */ /* 0x000fe2000fffe0ff */
[----:B------:R-:W-:-:S11]  /*2100*/  UMOV UR55, UR50 ;  /* 0x0000003200377c82 */ /* 0x000fd60008000000 */
.L_x_35:
[----:B------:R-:W-:Y:S01]  /*2110*/  @!P6 MOV R4, 0x8000 ;  /* 0x000080000004e802 */ /* 0x000fe20000000f00 */
[----:B------:R-:W-:Y:S01]  /*2120*/  ULEA UR41, UR55, UR35, 0x3 ;  /* 0x0000002337297291 */ /* 0x000fe2000f8e18ff */
[----:B--2---:R-:W-:Y:S11]  /*2130*/  @P1 BRA `(.L_x_30) ;  /* 0x00000000000c1947 */ /* 0x004ff60003800000 */
[----:B------:R-:W-:Y:S04]  /*2140*/  SHF.L.U32 R6, R10, 0x1f, RZ ;  /* 0x0000001f0a067819 */ /* 0x000fe800000006ff */
[----:B------:R-:W2:Y:S02]  /*2150*/  SYNCS.PHASECHK.TRANS64.TRYWAIT P0, [UR41+0x30], R6 ;  /* 0x00003006ff0075a7 */ /* 0x000ea40008001129 */
[----:B--2---:R-:W-:Y:S05]  /*2160*/  @!P0 BRA `(.L_x_31) ;  /* 0x0000005c00a48947 */ /* 0x004fea0003800000 */
.L_x_30:
[----:B------:R1:W-:Y:S01]  /*2170*/  @!P6 SYNCS.ARRIVE.TRANS64 RZ, [UR41], R4 ;  /* 0x00000004ffffe9a7 */ /* 0x0003e20008000029 */
[----:B------:R-:W-:Y:S04]  /*2180*/  ULOP3.LUT UR6, UR49, 0x2, URZ, 0xfc, !UPT ;  /* 0x0000000231067892 */ /* 0x000fe8000f8efcff */
[----:B------:R-:W-:Y:S09]  /*2190*/  UISETP.NE.AND UP0, UPT, UR6, 0x2, UPT ;  /* 0x000000020600788c */ /* 0x000ff2000bf05270 */
[----:B------:R-:W-:Y:S05]  /*21a0*/  BRA.U UP0, `(.L_x_32) ;  /* 0x0000000100047547 */ /* 0x000fea000b800000 */
[----:B-1----:R-:W-:Y:S05]  /*21b0*/  BPT.TRAP 0x1 ;  /* 0x000000040000795c */ /* 0x002fea0000300000 */
.L_x_32:
[----:B------:R-:W-:Y:S04]  /*21c0*/  BSSY.RECONVERGENT B0, `(.L_x_33) ;  /* 0x0000003000007945 */ /* 0x000fe80003800200 */
[----:B------:R-:W-:Y:S05]  /*21d0*/  @P5 BRA `(.L_x_34) ;  /* 0x0000000000045947 */ /* 0x000fea0003800000 */
[----:B-1----:R-:W-:Y:S05]  /*21e0*/  BPT.TRAP 0x1 ;  /* 0x000000040000795c */ /* 0x002fea0000300000 */
.L_x_34:
[----:B-1----:R-:W-:Y:S05]  /*21f0*/  BSYNC.RECONVERGENT B0 ;  /* 0x0000000000007941 */ /* 0x002fea0003800200 */
.L_x_33:
[----:B------:R-:W-:Y:S01]  /*2200*/  UIADD3 UR50, UPT, UPT, UR55, 0x1, URZ ;  /* 0x0000000137327890 */ /* 0x000fe2000fffe0ff */
[----:B------:R-:W-:Y:S03]  /*2210*/  ELECT P0, URZ, PT ;  /* 0x0000000000ff782f */ /* 0x000fe60003800000 */
        /* <DEDUP_REMOVED lines=8> */
[----:B--2---:R-:W-:Y:S01]  /*22a0*/  @P0 PRMT R3, R2, 0x40, R5 ;  /* 0x0000004002030816 */ /* 0x004fe20000000005 */
[----:B------:R-:W-:Y:S01]  /*22b0*/  UISETP.NE.AND UP2, UPT, UR28, 0x1, UPT ;  /* 0x000000011c00788c */ /* 0x000fe2000bf45270 */
[----:B------:R-:W-:Y:S01]  /*22c0*/  SHF.L.U32 R6, R10, 0x1f, RZ ;  /* 0x0000001f0a067819 */ /* 0x000fe200000006ff */
[----:B------:R-:W-:Y:S01]  /*22d0*/  USHF.R.U32.HI UR7, URZ, UR23, UR33 ;  /* 0x00000017ff077299 */ /* 0x000fe20008011621 */
[----:B------:R-:W-:Y:S01]  /*22e0*/  @P0 R2UR UR11, R3 ;  /* 0x00000000030b02ca */ /* 0x000fe200000e0000 */
[----:B------:R-:W-:Y:S01]  /*22f0*/  UIADD3 UR60, UP1, UPT, UR56, 0x80, URZ ;  /* 0x00000080383c7890 */ /* 0x000fe2000ff3e0ff */
[----:B------:R1:W2:Y:S01]  /*2300*/  SYNCS.PHASECHK.TRANS64.TRYWAIT P1, [UR8+0x30], R6 ;  /* 0x00003006ff0075a7 */ /* 0x0002a20008021108 */
[----:B------:R-:W-:Y:S01]  /*2310*/  USEL UR7, UR6, UR7, !UP2 ;  /* 0x0000000706077287 */ /* 0x000fe2000d000000 */
[----:B------:R-:W-:Y:S01]  /*2320*/  IMAD.MOV.U32 R3, RZ, RZ, 0x3 ;  /* 0x00000003ff037424 */ /* 0x000fe200078e00ff */
[----:B------:R-:W-:Y:S02]  /*2330*/  ULEA UR44, UR55, UR35, 0xe ;  /* 0x00000023372c7291 */ /* 0x000fe4000f8e70ff */
[----:B------:R-:W-:Y:S02]  /*2340*/  UIMAD.WIDE.U32 UR32, UR7, UR27, URZ ;  /* 0x0000001b072072a5 */ /* 0x000fe4000f8e00ff */
[----:B------:R-:W-:Y:S01]  /*2350*/  UISETP.NE.AND UP3, UPT, UR29, 0x1, UPT ;  /* 0x000000011d00788c */ /* 0x000fe2000bf65270 */
[----:B------:R-:W-:Y:S01]  /*2360*/  @P0 R2UR UR12, R3 ;  /* 0x00000000030c02ca */ /* 0x000fe200000e0000 */
[----:B------:R-:W-:Y:S02]  /*2370*/  UIADD3.X UR61, UPT, UPT, URZ, UR57, URZ, UP1, !UPT ;  /* 0x00000039ff3d7290 */ /* 0x000fe40008ffe4ff */
[----:B------:R-:W-:Y:S01]  /*2380*/  UIADD3 UR40, UPT, UPT, UR44, 0x6800, URZ ;  /* 0x000068002c287890 */ /* 0x000fe2000fffe0ff */
[----:B------:R-:W-:Y:S01]  /*2390*/  IMAD.U32 R4, RZ, RZ, UR11 ;  /* 0x0000000bff047e24 */ /* 0x000fe2000f8e00ff */
[----:B------:R-:W-:Y:S02]  /*23a0*/  USHF.R.U32.HI UR21, URZ, UR25, UR33 ;  /* 0x00000019ff157299 */ /* 0x000fe40008011621 */
[----:B------:R-:W-:Y:S02]  /*23b0*/  UIADD3 UR33, UPT, UPT, -UR7, URZ, URZ ;  /* 0x000000ff07217290 */ /* 0x000fe4000fffe1ff */
[----:B------:R-:W-:Y:S02]  /*23c0*/  USEL UR21, UR7, UR21, !UP3 ;  /* 0x0000001507157287 */ /* 0x000fe4000d800000 */
[----:B------:R-:W-:Y:S02]  /*23d0*/  ULEA UR8, UR55, UR34, 0xc ;  /* 0x0000002237087291 */ /* 0x000fe4000f8e60ff */
[----:B------:R-:W-:Y:S01]  /*23e0*/  UIADD3 UR44, UPT, UPT, UR44, 0x8800, URZ ;  /* 0x000088002c2c7890 */ /* 0x000fe2000fffe0ff */
[----:B------:R-:W-:Y:S01]  /*23f0*/  IMAD.U32 R3, RZ, RZ, UR12 ;  /* 0x0000000cff037e24 */ /* 0x000fe2000f8e00ff */
[----:B------:R-:W-:Y:S02]  /*2400*/  UIADD3 UR32, UPT, UPT, -UR21, URZ, URZ ;  /* 0x000000ff15207290 */ /* 0x000fe4000fffe1ff */
[----:B------:R-:W-:Y:S02]  /*2410*/  UIMAD UR6, UR28, UR33, UR6 ;  /* 0x000000211c0672a4 */ /* 0x000fe4000f8e0206 */
[----:B------:R-:W-:Y:S01]  /*2420*/  UIADD3 UR36, UP0, UPT, UR56, 0x180, URZ ;  /* 0x0000018038247890 */ /* 0x000fe2000ff1e0ff */
[----:B------:R-:W-:Y:S01]  /*2430*/  @P0 PRMT R3, R4, 0x5410, R3 ;  /* 0x0000541004030816 */ /* 0x000fe20000000003 */
[----:B------:R-:W-:Y:S01]  /*2440*/  UMOV UR58, 0x0 ;  /* 0x00000000003a7882 */ /* 0x000fe20000000000 */
[----:B------:R-:W-:Y:S01]  /*2450*/  UMOV UR59, 0x10000000 ;  /* 0x10000000003b7882 */ /* 0x000fe20000000000 */
[----:B------:R-:W-:Y:S01]  /*2460*/  UMOV UR42, UR38 ;  /* 0x00000026002a7c82 */ /* 0x000fe20008000000 */
[----:B------:R-:W-:Y:S01]  /*2470*/  @P0 R2UR UR39, R3 ;  /* 0x00000000032702ca */ /* 0x000fe200000e0000 */
        /* <DEDUP_REMOVED lines=11> */
[----:B------:R-:W-:Y:S01]  /*2530*/  UMOV UR18, UR26 ;  /* 0x0000001a00127c82 */ /* 0x000fe20008000000 */
[----:B------:R-:W-:Y:S01]  /*2540*/  UIADD3 UR8, UPT, UPT, UR8, 0x20800, URZ ;  /* 0x0002080008087890 */ /* 0x000fe2000fffe0ff */
[----:B------:R-:W-:Y:S01]  /*2550*/  UMOV UR9, UR41 ;  /* 0x0000002900097c82 */ /* 0x000fe20008000000 */
[----:B------:R-:W-:Y:S01]  /*2560*/  UMOV UR11, UR19 ;  /* 0x00000013000b7c82 */ /* 0x000fe20008000000 */
[----:B------:R-:W-:Y:S03]  /*2570*/  UMOV UR13, UR21 ;  /* 0x00000015000d7c82 */ /* 0x000fe60008000000 */
[----:B------:R1:W-:Y:S01]  /*2580*/  UTMALDG.4D.IM2COL.MULTICAST [UR16], [UR36], UR39 ;  /* 0x00000010240073b4 */ /* 0x0003e20008058827 */
[----:B------:R-:W-:Y:S01]  /*2590*/  UMOV UR12, UR20 ;  /* 0x00000014000c7c82 */ /* 0x000fe20008000000 */
[----:B------:R-:W-:Y:S01]  /*25a0*/  UIADD3 UR31, UPT, UPT, UR31, 0x1, URZ ;  /* 0x000000011f1f7890 */ /* 0x000fe2000fffe0ff */
[----:B------:R-:W-:Y:S03]  /*25b0*/  UMOV UR55, UR50 ;  /* 0x0000003200377c82 */ /* 0x000fe60008000000 */
[----:B------:R-:W-:Y:S01]  /*25c0*/  UISETP.NE.AND UP0, UPT, UR31, UR24, UPT ;  /* 0x000000181f00728c */ /* 0x000fe2000bf05270 */
[----:B------:R1:W-:Y:S08]  /*25d0*/  UTMALDG.4D.IM2COL.MULTICAST [UR8], [UR36], UR39 ;  /* 0x00000008240073b4 */ /* 0x0003f00008058827 */
[----:B-1----:R-:W-:Y:S05]  /*25e0*/  BRA.U UP0, `(.L_x_35) ;  /* 0xfffffff900c87547 */ /* 0x002fea000b83ffff */
.L_x_29:
[----:B------:R-:W-:Y:S01]  /*25f0*/  SHF.L.U32 R3, R8, 0x1f, RZ ;  /* 0x0000001f08037819 */ /* 0x000fe200000006ff */
[----:B------:R-:W-:-:S03]  /*2600*/  NOP ;  /* 0x0000000000007918 */ /* 0x000fc60000000000 */
[----:B------:R-:W3:Y:S02]  /*2610*/  SYNCS.PHASECHK.TRANS64.TRYWAIT P0, [UR35+0xa0], R3 ;  /* 0x0000a003ff0075a7 */ /* 0x000ee40008001123 */
[----:B---3--:R-:W-:Y:S05]  /*2620*/  @!P0 BRA `(.L_x_36) ;  /* 0x00000058008c8947 */ /* 0x008fea0003800000 */
.L_x_119:
[----:B------:R-:W3:Y:S01]  /*2630*/  LDS.128 R4, [UR35+0xe0] ;  /* 0x0000e023ff047984 */ /* 0x000ee20008000c00 */
[----:B------:R-:W-:Y:S01]  /*2640*/  UIADD3 UR4, UPT, UPT, UR35, 0xa8, URZ ;  /* 0x000000a823047890 */ /* 0x000fe2000fffe0ff */
[----:B--2---:R-:W-:Y:S01]  /*2650*/  ISETP.GE.AND P1, PT, R26, 0x1, PT ;  /* 0x000000011a00780c */ /* 0x004fe20003f26270 */
[----:B------:R-:W-:Y:S01]  /*2660*/  @!PT LDS RZ, [RZ] ;  /* 0x00000000fffff984 */ /* 0x000fe20000000800 */
[----:B------:R-:W-:Y:S01]  /*2670*/  @!PT LDS RZ, [RZ] ;  /* 0x00000000fffff984 */ /* 0x000fe20000000800 */
[----:B------:R-:W-:Y:S01]  /*2680*/  @!PT LDS RZ, [RZ] ;  /* 0x00000000fffff984 */ /* 0x000fe20000000800 */
[----:B------:R-:W-:Y:S01]  /*2690*/  @!PT LDS RZ, [RZ] ;  /* 0x00000000fffff984 */ /* 0x000fe20000000800 */
[----:B------:R2:W-:Y:S06]  /*26a0*/  MEMBAR.ALL.CTA ;  /* 0x0000000000007992 */ /* 0x0005ec0000008000 */
[----:B--2---:R-:W2:Y:S01]  /*26b0*/  FENCE.VIEW.ASYNC.S ;  /* 0x00000000000073c6 */ /* 0x004ea20000000000 */
[----:B------:R-:W-:-:S09]  /*26c0*/  UPRMT UR4, URZ, 0x654, UR4 ;  /* 0x00000654ff047896 */ /* 0x000fd20008000004 */
[----:B--2---:R-:W-:Y:S01]  /*26d0*/  SYNCS.ARRIVE.TRANS64.RED.A1T0 RZ, [UR4], RZ ;  /* 0x000000ffffff79a7 */ /* 0x004fe20008100404 */
[----:B---3--:R-:W-:-:S13]  /*26e0*/  LOP3.LUT P0, RZ, R6, 0x1, RZ, 0xc0, !PT ;  /* 0x0000000106ff7812 */ /* 0x008fda000780c0ff */
[----:B------:R-:W-:Y:S02]  /*26f0*/  @P0 MOV R13, R4 ;  /* 0x00000004000d0202 */ /* 0x000fe40000000f00 */
[----:B------:R-:W-:Y:S01]  /*2700*/  @P0 LOP3.LUT R11, R5, 0xffff, RZ, 0xc0, !PT ;  /* 0x0000ffff050b0812 */ /* 0x000fe200078ec0ff */
[----:B------:R-:W-:Y:S06]  /*2710*/  @!P1 BRA `(.L_x_37) ;  /* 0x0000000000b89947 */ /* 0x000fec0003800000 */
[----:B------:R-:W2:Y:S01]  /*2720*/  LDC.64 R4, c[0x0][0xb18] ;  /* 0x0002c600ff047b82 */ /* 0x000ea20000000a00 */
[----:B------:R-:W-:-:S07]  /*2730*/  ISETP.NE.AND P3, PT, R26, 0x1, PT ;  /* 0x000000011a00780c */ /* 0x000fce0003f65270 */
[----:B------:R-:W3:Y:S08]  /*2740*/  LDC.64 R6, c[0x0][0xb10] ;  /* 0x0002c400ff067b82 */ /* 0x000ef00000000a00 */
[----:B------:R-:W4:Y:S08]  /*2750*/  LDC R14, c[0x0][0xb20] ;  /* 0x0002c800ff0e7b82 */ /* 0x000f300000000800 */
[----:B------:R-:W4:Y:S01]  /*2760*/  LDC R16, c[0x0][0xb0c] ;  /* 0x0002c300ff107b82 */ /* 0x000f220000000800 */
[----:B--2---:R-:W-:Y:S01]  /*2770*/  IMAD.HI.U32 R15, R0, R5, RZ ;  /* 0x00000005000f7227 */ /* 0x004fe200078e00ff */
[----:B------:R-:W-:-:S03]  /*2780*/  ISETP.NE.AND P1, PT, R4, 0x1, PT ;  /* 0x000000010400780c */ /* 0x000fc60003f25270 */
[----:B------:R-:W-:-:S03]  /*2790*/  IMAD.HI.U32 R5, R11, R5, RZ ;  /* 0x000000050b057227 */ /* 0x000fc600078e00ff */
[----:B-1----:R-:W1:Y:S01]  /*27a0*/  LDC.64 R2, c[0x0][0xb28] ;  /* 0x0002ca00ff027b82 */ /* 0x002e620000000a00 */
[----:B---3--:R-:W-:-:S04]  /*27b0*/  IMAD.HI.U32 R18, R9, R6, RZ ;  /* 0x0000000609127227 */ /* 0x008fc800078e00ff */
[----:B------:R-:W-:Y:S01]  /*27c0*/  IMAD.HI.U32 R20, R13, R6, RZ ;  /* 0x000000060d147227 */ /* 0x000fe200078e00ff */
[----:B------:R-:W-:Y:S02]  /*27d0*/  SHF.R.U32.HI R18, RZ, R7, R18 ;  /* 0x00000007ff127219 */ /* 0x000fe40000011612 */
[-C--:B----4-:R-:W-:Y:S02]  /*27e0*/  SHF.R.U32.HI R15, RZ, R14.reuse, R15 ;  /* 0x0000000eff0f7219 */ /* 0x090fe4000001160f */
[----:B------:R-:W-:Y:S02]  /*27f0*/  SHF.R.U32.HI R14, RZ, R14, R5 ;  /* 0x0000000eff0e7219 */ /* 0x000fe40000011605 */
[----:B------:R-:W-:Y:S02]  /*2800*/  SEL R15, R0, R15, !P1 ;  /* 0x0000000f000f7207 */ /* 0x000fe40004800000 */
[----:B------:R-:W-:Y:S02]  /*2810*/  SHF.R.U32.HI R20, RZ, R7, R20 ;  /* 0x00000007ff147219 */ /* 0x000fe40000011614 */
[----:B------:R-:W-:-:S02]  /*2820*/  ISETP.NE.AND P2, PT, R16, 0x1, PT ;  /* 0x000000011000780c */ /* 0x000fc40003f45270 */
[----:B------:R-:W-:Y:S02]  /*2830*/  SEL R5, R11, R14, !P1 ;  /* 0x0000000e0b057207 */ /* 0x000fe40004800000 */
[----:B------:R-:W-:Y:S02]  /*2840*/  SEL R17, R9, R18, !P2 ;  /* 0x0000001209117207 */ /* 0x000fe40005000000 */
[----:B------:R-:W-:Y:S01]  /*2850*/  SEL R7, R13, R20, !P2 ;  /* 0x000000140d077207 */ /* 0x000fe20005000000 */
[----:B-1----:R-:W-:-:S04]  /*2860*/  IMAD.HI.U32 R18, R15, R2, RZ ;  /* 0x000000020f127227 */ /* 0x002fc800078e00ff */
[----:B------:R-:W-:Y:S01]  /*2870*/  IMAD.HI.U32 R6, R17, R2, RZ ;  /* 0x0000000211067227 */ /* 0x000fe200078e00ff */
[----:B------:R-:W-:-:S04]  /*2880*/  @P3 SHF.R.U32.HI R15, RZ, R3, R18 ;  /* 0x00000003ff0f3219 */ /* 0x000fc80000011612 */
[----:B------:R-:W-:Y:S01]  /*2890*/  @P3 SHF.R.U32.HI R17, RZ, R3, R6 ;  /* 0x00000003ff113219 */ /* 0x000fe20000011606 */
[----:B------:R-:W-:-:S04]  /*28a0*/  IMAD R15, R26, R15, RZ ;  /* 0x0000000f1a0f7224 */ /* 0x000fc800078e02ff */
[----:B------:R-:W-:Y:S01]  /*28b0*/  IMAD R6, R26, R17, RZ ;  /* 0x000000111a067224 */ /* 0x000fe200078e02ff */
[----:B------:R-:W-:-:S04]  /*28c0*/  ISETP.GE.AND P1, PT, R5, R15, PT ;  /* 0x0000000f0500720c */ /* 0x000fc80003f26270 */
[----:B------:R-:W-:Y:S01]  /*28d0*/  ISETP.GE.OR P1, PT, R7, R6, P1 ;  /* 0x000000060700720c */ /* 0x000fe20000f26670 */
[----:B------:R-:W-:-:S05]  /*28e0*/  IMAD.HI.U32 R6, R5, R2, RZ ;  /* 0x0000000205067227 */ /* 0x000fca00078e00ff */
[----:B------:R-:W-:-:S04]  /*28f0*/  SHF.R.U32.HI R6, RZ, R3, R6 ;  /* 0x00000003ff067219 */ /* 0x000fc80000011606 */
[----:B------:R-:W-:-:S03]  /*2900*/  SEL R6, R5, R6, !P3 ;  /* 0x0000000605067207 */ /* 0x000fc60005800000 */
[----:B------:R-:W-:-:S04]  /*2910*/  @!P1 IMAD.HI.U32 R14, R7, R2, RZ ;  /* 0x00000002070e9227 */ /* 0x000fc800078e00ff */
[----:B------:R-:W-:Y:S01]  /*2920*/  IMAD.MOV R2, RZ, RZ, -R6 ;  /* 0x000000ffff027224 */ /* 0x000fe200078e0a06 */
[----:B------:R-:W-:-:S03]  /*2930*/  @!P1 SHF.R.U32.HI R14, RZ, R3, R14 ;  /* 0x00000003ff0e9219 */ /* 0x000fc6000001160e */
[----:B------:R-:W-:Y:S01]  /*2940*/  IMAD R2, R26, R2, R5 ;  /* 0x000000021a027224 */ /* 0x000fe200078e0205 */
[----:B------:R-:W-:Y:S02]  /*2950*/  @!P1 SEL R3, R7, R14, !P3 ;  /* 0x0000000e07039207 */ /* 0x000fe40005800000 */
[----:B------:R-:W-:-:S03]  /*2960*/  IADD3 R14, PT, PT, -R5, RZ, RZ ;  /* 0x000000ff050e7210 */ /* 0x000fc60007ffe1ff */
[--C-:B------:R-:W-:Y:S02]  /*2970*/  @!P1 IMAD.IADD R6, R6, 0x1, -R3.reuse ;  /* 0x0000000106069824 */ /* 0x100fe400078e0a03 */
[----:B------:R-:W-:Y:S01]  /*2980*/  @!P1 IMAD R3, R2, R17, R3 ;  /* 0x0000001102039224 */ /* 0x000fe200078e0203 */
[----:B------:R-:W-:Y:S01]  /*2990*/  IADD3 R2, PT, PT, -R7, RZ, RZ ;  /* 0x000000ff07027210 */ /* 0x000fe20007ffe1ff */
[----:B------:R-:W-:Y:S02]  /*29a0*/  @!P1 IMAD R5, R26, R6, R7 ;  /* 0x000000061a059224 */ /* 0x000fe400078e0207 */
[----:B------:R-:W-:Y:S02]  /*29b0*/  IMAD R11, R4, R14, R11 ;  /* 0x0000000e040b7224 */ /* 0x000fe400078e020b */
[----:B------:R-:W-:Y:S02]  /*29c0*/  @!P1 IMAD.MOV.U32 R7, RZ, RZ, R3 ;  /* 0x000000ffff079224 */ /* 0x000fe400078e0003 */
[----:B------:R-:W-:-:S02]  /*29d0*/  IMAD R2, R16, R2, R13 ;  /* 0x0000000210027224 */ /* 0x000fc400078e020d */
[----:B------:R-:W-:Y:S02]  /*29e0*/  IMAD R11, R5, R4, R11 ;  /* 0x00000004050b7224 */ /* 0x000fe400078e020b */
[----:B------:R-:W-:Y:S02]  /*29f0*/  IMAD R13, R7, R16, R2 ;  /* 0x00000010070d7224 */ /* 0x000fe400078e0202 */
.L_x_37:
[----:B------:R-:W2:Y:S02]  /*2a00*/  LDCU UR4, c[0x0][0xb30] ;  /* 0x00016600ff0477ac */ /* 0x000ea40008000800 */
[----:B--2---:R-:W-:-:S09]  /*2a10*/  UISETP.NE.AND UP0, UPT, UR4, 0x1, UPT ;  /* 0x000000010400788c */ /* 0x004fd2000bf05270 */
[----:B------:R-:W-:Y:S05]  /*2a20*/  BRA.U UP0, `(.L_x_38) ;  /* 0x0000000100407547 */ /* 0x000fea000b800000 */
[----:B------:R-:W2:Y:S08]  /*2a30*/  LDC.64 R4, c[0x0][0xb10] ;  /* 0x0002c400ff047b82 */ /* 0x000eb00000000a00 */
[----:B-1----:R-:W1:Y:S08]  /*2a40*/  LDC.64 R2, c[0x0][0xb18] ;  /* 0x0002c600ff027b82 */ /* 0x002e700000000a00 */
[----:B------:R-:W3:Y:S08]  /*2a50*/  LDC R6, c[0x0][0xb20] ;  /* 0x0002c800ff067b82 */ /* 0x000ef00000000800 */
[----:B------:R-:W4:Y:S01]  /*2a60*/  LDC R14, c[0x0][0xb0c] ;  /* 0x0002c300ff0e7b82 */ /* 0x000f220000000800 */
[----:B--2---:R-:W-:-:S05]  /*2a70*/  IMAD.HI.U32 R4, R13, R4, RZ ;  /* 0x000000040d047227 */ /* 0x004fca00078e00ff */
[----:B------:R-:W-:Y:S01]  /*2a80*/  SHF.R.U32.HI R4, RZ, R5, R4 ;  /* 0x00000005ff047219 */ /* 0x000fe20000011604 */
[----:B-1----:R-:W-:Y:S01]  /*2a90*/  IMAD.HI.U32 R3, R11, R3, RZ ;  /* 0x000000030b037227 */ /* 0x002fe200078e00ff */
[----:B------:R-:W-:-:S04]  /*2aa0*/  ISETP.NE.AND P1, PT, R2, 0x1, PT ;  /* 0x000000010200780c */ /* 0x000fc80003f25270 */
[----:B---3--:R-:W-:-:S04]  /*2ab0*/  SHF.R.U32.HI R6, RZ, R6, R3 ;  /* 0x00000006ff067219 */ /* 0x008fc80000011603 */
[----:B------:R-:W-:Y:S02]  /*2ac0*/  SEL R3, R11, R6, !P1 ;  /* 0x000000060b037207 */ /* 0x000fe40004800000 */
[----:B----4-:R-:W-:-:S04]  /*2ad0*/  ISETP.NE.AND P2, PT, R14, 0x1, PT ;  /* 0x000000010e00780c */ /* 0x010fc80003f45270 */
[----:B------:R-:W-:-:S05]  /*2ae0*/  SEL R4, R13, R4, !P2 ;  /* 0x000000040d047207 */ /* 0x000fca0005000000 */
[----:B------:R-:W-:Y:S02]  /*2af0*/  IMAD.IADD R5, R3, 0x1, -R4 ;  /* 0x0000000103057824 */ /* 0x000fe400078e0a04 */
[----:B------:R-:W-:Y:S02]  /*2b00*/  IMAD.IADD R3, R4, 0x1, -R3 ;  /* 0x0000000104037824 */ /* 0x000fe400078e0a03 */
[----:B------:R-:W-:Y:S02]  /*2b10*/  IMAD R13, R5, R14, R13 ;  /* 0x0000000e050d7224 */ /* 0x000fe400078e020d */
[----:B------:R-:W-:-:S07]  /*2b20*/  IMAD R11, R3, R2, R11 ;  /* 0x00000002030b7224 */ /* 0x000fce00078e020b */
.L_x_38:
[----:B------:R-:W-:Y:S01]  /*2b30*/  PLOP3.LUT P4, PT, PT, PT, PT, 0x80, 0x8 ;  /* 0x000000000008781c */ /* 0x000fe20003f8f070 */
[----:B------:R-:W-:Y:S01]  /*2b40*/  IMAD.IADD R21, R13, 0x1, R68 ;  /* 0x000000010d157824 */ /* 0x000fe200078e0244 */
[----:B------:R-:W-:Y:S01]  /*2b50*/  LOP3.LUT R8, R8, 0x1, RZ, 0x3c, !PT ;  /* 0x0000000108087812 */ /* 0x000fe200078e3cff */
[----:B------:R-:W-:Y:S01]  /*2b60*/  IMAD.IADD R19, R11, 0x1, R66 ;  /* 0x000000010b137824 */ /* 0x000fe200078e0242 */
[----:B------:R-:W-:Y:S09]  /*2b70*/  @P0 BRA `(.L_x_39) ;  /* 0xffffffe800980947 */ /* 0x000ff2000383ffff */
[----:B------:R-:W-:Y:S01]  /*2b80*/  UIADD3 UR35, UPT, UPT, UR35, 0x30, URZ ;  /* 0x0000003023237890 */ /* 0x000fe2000fffe0ff */
[----:B-1----:R-:W-:-:S03]  /*2b90*/  SHF.L.U32 R3, R10, 0x1f, RZ ;  /* 0x0000001f0a037819 */ /* 0x002fc600000006ff */
[----:B------:R-:W-:-:S09]  /*2ba0*/  ULEA UR4, UR50, UR35, 0x3 ;  /* 0x0000002332047291 */ /* 0x000fd2000f8e18ff */
[----:B------:R-:W1:Y:S02]  /*2bb0*/  SYNCS.PHASECHK.TRANS64.TRYWAIT P0, [UR4], R3 ;  /* 0x00000003ff0075a7 */ /* 0x000e640008001104 */
[----:B-1----:R-:W-:Y:S05]  /*2bc0*/  @!P0 BRA `(.L_x_40) ;  /* 0x00000054003c8947 */ /* 0x002fea0003800000 */
.L_x_121:
[----:B------:R-:W-:-:S04]  /*2bd0*/  UIADD3 UR5, UPT, UPT, UR50, 0x1, URZ ;  /* 0x0000000132057890 */ /* 0x000fc8000fffe0ff */
[----:B------:R-:W-:-:S04]  /*2be0*/  UISETP.NE.AND UP0, UPT, UR5, 0x6, UPT ;  /* 0x000000060500788c */ /* 0x000fc8000bf05270 */
[----:B------:R-:W-:Y:S02]  /*2bf0*/  USEL UR6, URZ, 0x1, UP0 ;  /* 0x00000001ff067887 */ /* 0x000fe40008000000 */
[----:B------:R-:W-:-:S04]  /*2c00*/  USEL UR5, UR5, URZ, UP0 ;  /* 0x000000ff05057287 */ /* 0x000fc80008000000 */
[----:B------:R-:W-:Y:S01]  /*2c10*/  ULEA UR4, UR5, UR35, 0x3 ;  /* 0x0000002305047291 */ /* 0x000fe2000f8e18ff */
[----:B------:R-:W-:-:S04]  /*2c20*/  LOP3.LUT R2, R10, UR6, RZ, 0x3c, !PT ;  /* 0x000000060a027c12 */ /* 0x000fc8000f8e3cff */
[----:B-1----:R-:W-:-:S04]  /*2c30*/  SHF.L.U32 R3, R2, 0x1f, RZ ;  /* 0x0000001f02037819 */ /* 0x002fc800000006ff */
[----:B------:R-:W1:Y:S02]  /*2c40*/  SYNCS.PHASECHK.TRANS64.TRYWAIT P0, [UR4], R3 ;  /* 0x00000003ff0075a7 */ /* 0x000e640008001104 */
[----:B-1----:R-:W-:Y:S05]  /*2c50*/  @!P0 BRA `(.L_x_41) ;  /* 0x0000005400308947 */ /* 0x002fea0003800000 */
.L_x_123:
        /* <DEDUP_REMOVED lines=9> */
.L_x_125:
        /* <DEDUP_REMOVED lines=9> */
.L_x_127:
        /* <DEDUP_REMOVED lines=9> */
.L_x_129:
[----:B------:R-:W-:-:S04]  /*2e10*/  UIADD3 UR5, UPT, UPT, UR5, 0x1, URZ ;  /* 0x0000000105057890 */ /* 0x000fc8000fffe0ff */
[----:B------:R-:W-:-:S04]  /*2e20*/  UISETP.NE.AND UP0, UPT, UR5, 0x6, UPT ;  /* 0x000000060500788c */ /* 0x000fc8000bf05270 */
[----:B------:R-:W-:Y:S02]  /*2e30*/  USEL UR4, URZ, 0x1, UP0 ;  /* 0x00000001ff047887 */ /* 0x000fe40008000000 */
[----:B------:R-:W-:-:S04]  /*2e40*/  USEL UR5, UR5, URZ, UP0 ;  /* 0x000000ff05057287 */ /* 0x000fc80008000000 */
[----:B------:R-:W-:Y:S01]  /*2e50*/  ULEA UR5, UR5, UR35, 0x3 ;  /* 0x0000002305057291 */ /* 0x000fe2000f8e18ff */
[----:B-1----:R-:W-:-:S04]  /*2e60*/  LOP3.LUT R3, R2, UR4, RZ, 0x3c, !PT ;  /* 0x0000000402037c12 */ /* 0x002fc8000f8e3cff */
[----:B------:R-:W-:Y:S01]  /*2e70*/  SHF.L.U32 R3, R3, 0x1f, RZ ;  /* 0x0000001f03037819 */ /* 0x000fe200000006ff */
[----:B------:R-:W-:-:S07]  /*2e80*/  IMAD.U32 R0, RZ, RZ, UR5 ;  /* 0x00000005ff007e24 */ /* 0x000fce000f8e00ff */
.L_x_45:
[----:B-1----:R1:W2:Y:S02]  /*2e90*/  SYNCS.PHASECHK.TRANS64.TRYWAIT P0, [R0+URZ], R3 ;  /* 0x00000003000075a7 */ /* 0x0022a400080011ff */
[----:B--2---:R-:W-:Y:S05]  /*2ea0*/  @!P0 NANOSLEEP.SYNCS 0x989680 ;  /* 0x009896800000895d */ /* 0x004fea0003900000 */
[----:B------:R-:W2:Y:S02]  /*2eb0*/  @!P0 SYNCS.PHASECHK.TRANS64 P0, [R0+URZ], R3 ;  /* 0x00000003000085a7 */ /* 0x000ea400080010ff */
[----:B--2---:R-:W-:Y:S05]  /*2ec0*/  @P0 EXIT ;  /* 0x000000000000094d */ /* 0x004fea0003800000 */
[----:B------:R-:W-:Y:S05]  /*2ed0*/  BRA `(.L_x_45) ;  /* 0xfffffffc00ec7947 */ /* 0x000fea000383ffff */
.L_x_21:
[----:B------:R-:W-:-:S04]  /*2ee0*/  UISETP.NE.AND UP1, UPT, UR45, URZ, UPT ;  /* 0x000000ff2d00728c */ /* 0x000fc8000bf25270 */
[----:B------:R-:W-:-:S09]  /*2ef0*/  UISETP.NE.OR UP1, UPT, UR4, 0x1, UP1 ;  /* 0x000000010400788c */ /* 0x000fd20008f25670 */
[----:B------:R-:W-:Y:S05]  /*2f00*/  BRA.U UP1, `(.L_x_46) ;  /* 0x0000000101b07547 */ /* 0x000fea000b800000 */
[----:B------:R-:W-:Y:S01]  /*2f10*/  UMOV UR4, 0x400 ;  /* 0x0000040000047882 */ /* 0x000fe20000000000 */
[----:B------:R-:W-:Y:S01]  /*2f20*/  HFMA2 R2, -RZ, RZ, 0, 5.9604644775390625e-08 ;  /* 0x00000001ff027431 */ /* 0x000fe200000001ff */
[----:B------:R-:W-:Y:S01]  /*2f30*/  ULEA UR45, UR45, UR4, 0x18 ;  /* 0x000000042d2d7291 */ /* 0x000fe2000f8ec0ff */
[----:B------:R-:W-:Y:S01]  /*2f40*/  ISETP.GE.U32.AND P0, PT, R8, 0x2, PT ;  /* 0x000000020800780c */ /* 0x000fe20003f06070 */
[----:B------:R-:W-:Y:S02]  /*2f50*/  IMAD.MOV.U32 R3, RZ, RZ, RZ ;  /* 0x000000ffff037224 */ /* 0x000fe400078e00ff */
[----:B------:R-:W-:Y:S02]  /*2f60*/  UIADD3 UR6, UPT, UPT, UR45, 0xa8, URZ ;  /* 0x000000a82d067890 */ /* 0x000fe4000fffe0ff */
[----:B------:R-:W-:Y:S02]  /*2f70*/  UIADD3 UR7, UPT, UPT, UR45, 0xa0, URZ ;  /* 0x000000a02d077890 */ /* 0x000fe4000fffe0ff */
[----:B------:R-:W-:-:S12]  /*2f80*/  UPRMT UR6, URZ, 0x654, UR6 ;  /* 0x00000654ff067896 */ /* 0x000fd80008000006 */
.L_x_49:
[----:B------:R-:W-:Y:S01]  /*2f90*/  SHF.L.U32 R7, R2, 0x1f, RZ ;  /* 0x0000001f02077819 */ /* 0x000fe200000006ff */
[----:B------:R-:W-:Y:S02]  /*2fa0*/  IMAD.U32 R9, RZ, RZ, UR7 ;  /* 0x00000007ff097e24 */ /* 0x000fe4000f8e00ff */
[----:B------:R-:W-:Y:S01]  /*2fb0*/  @!P0 IMAD.MOV.U32 R5, RZ, RZ, 0x10 ;  /* 0x00000010ff058424 */ /* 0x000fe200078e00ff */
[----:B------:R-:W2:Y:S02]  /*2fc0*/  SYNCS.PHASECHK.TRANS64.TRYWAIT P1, [UR45+0xa8], R7 ;  /* 0x0000a807ff0075a7 */ /* 0x000ea4000802112d */
[----:B------:R-:W-:-:S04]  /*2fd0*/  PRMT R9, R8, 0x654, R9 ;  /* 0x0000065408097816 */ /* 0x000fc80000000009 */
[----:B------:R-:W-:Y:S01]  /*2fe0*/  SEL R0, R9, R0, !P0 ;  /* 0x0000000009007207 */ /* 0x000fe20004000000 */
[----:B--2---:R-:W-:Y:S06]  /*2ff0*/  @!P1 BRA `(.L_x_47) ;  /* 0x0000005000a89947 */ /* 0x004fec0003800000 */
.L_x_131:
[----:B------:R-:W-:Y:S01]  /*3000*/  UIADD3 UR4, UPT, UPT, UR45, 0xe0, URZ ;  /* 0x000000e02d047890 */ /* 0x000fe2000fffe0ff */
[----:B------:R3:W-:Y:S01]  /*3010*/  @!P0 SYNCS.ARRIVE.TRANS64.RED RZ, [R0+URZ], R5 ;  /* 0x0000000500ff89a7 */ /* 0x0007e200080004ff */
[----:B------:R-:W-:Y:S01]  /*3020*/  UIADD3 UR5, UPT, UPT, UR45, 0xa0, URZ ;  /* 0x000000a02d057890 */ /* 0x000fe2000fffe0ff */
[----:B------:R-:W-:-:S08]  /*3030*/  LOP3.LUT R2, R2, 0x1, RZ, 0x3c, !PT ;  /* 0x0000000102027812 */ /* 0x000fd000078e3cff */
[----:B------:R-:W-:Y:S06]  /*3040*/  UGETNEXTWORKID.BROADCAST [UR4], [UR5] ;  /* 0x00000000040073ca */ /* 0x000fec0008000100 */
[----:B---3--:R-:W-:-:S04]  /*3050*/  SHF.L.U32 R5, R3, 0x1f, RZ ;  /* 0x0000001f03057819 */ /* 0x008fc800000006ff */
[----:B------:R-:W3:Y:S02]  /*3060*/  SYNCS.PHASECHK.TRANS64.TRYWAIT P1, [UR45+0xa0], R5 ;  /* 0x0000a005ff0075a7 */ /* 0x000ee4000802112d */
[----:B---3--:R-:W-:Y:S05]  /*3070*/  @!P1 BRA `(.L_x_48) ;  /* 0x0000005000a09947 */ /* 0x008fea0003800000 */
.L_x_133:
[----:B--2---:R-:W2:Y:S01]  /*3080*/  LDS.128 R4, [UR45+0xe0] ;  /* 0x0000e02dff047984 */ /* 0x004ea20008000c00 */
[----:B------:R-:W-:Y:S01]  /*3090*/  LOP3.LUT R3, R3, 0x1, RZ, 0x3c, !PT ;  /* 0x0000000103037812 */ /* 0x000fe200078e3cff */
[----:B------:R-:W-:Y:S01]  /*30a0*/  @!PT LDS RZ, [RZ] ;  /* 0x00000000fffff984 */ /* 0x000fe20000000800 */
[----:B------:R-:W-:Y:S01]  /*30b0*/  @!PT LDS RZ, [RZ] ;  /* 0x00000000fffff984 */ /* 0x000fe20000000800 */
[----:B------:R-:W-:Y:S01]  /*30c0*/  @!PT LDS RZ, [RZ] ;  /* 0x00000000fffff984 */ /* 0x000fe20000000800 */
[----:B------:R-:W-:Y:S01]  /*30d0*/  @!PT LDS RZ, [RZ] ;  /* 0x00000000fffff984 */ /* 0x000fe20000000800 */
[----:B------:R3:W-:Y:S06]  /*30e0*/  MEMBAR.ALL.CTA ;  /* 0x0000000000007992 */ /* 0x0007ec0000008000 */
[----:B---3--:R-:W3:Y:S02]  /*30f0*/  FENCE.VIEW.ASYNC.S ;  /* 0x00000000000073c6 */ /* 0x008ee40000000000 */
[----:B---3--:R-:W-:Y:S01]  /*3100*/  SYNCS.ARRIVE.TRANS64.RED.A1T0 RZ, [UR6], RZ ;  /* 0x000000ffffff79a7 */ /* 0x008fe20008100406 */
[----:B--2---:R-:W-:-:S13]  /*3110*/  LOP3.LUT P1, RZ, R6, 0x1, RZ, 0xc0, !PT ;  /* 0x0000000106ff7812 */ /* 0x004fda000782c0ff */
[----:B------:R-:W-:Y:S05]  /*3120*/  @P1 BRA `(.L_x_49) ;  /* 0xfffffffc00981947 */ /* 0x000fea000383ffff */
[----:B------:R-:W-:-:S04]  /*3130*/  SHF.L.U32 R0, R2, 0x1f, RZ ;  /* 0x0000001f02007819 */ /* 0x000fc800000006ff */
[----:B------:R-:W2:Y:S02]  /*3140*/  SYNCS.PHASECHK.TRANS64 P0, [UR45+0xa8], R0 ;  /* 0x0000a800ff0075a7 */ /* 0x000ea4000800102d */
[----:B-12---:R-:W-:Y:S05]  /*3150*/  @P0 EXIT ;  /* 0x000000000000094d */ /* 0x006fea0003800000 */
[----:B------:R-:W-:-:S07]  /*3160*/  MOV R0, UR45 ;  /* 0x0000002d00007c02 */ /* 0x000fce0008000f00 */
.L_x_50:
[----:B-1----:R-:W-:-:S04]  /*3170*/  SHF.L.U32 R3, R2, 0x1f, RZ ;  /* 0x0000001f02037819 */ /* 0x002fc800000006ff */
[----:B------:R1:W2:Y:S03]  /*3180*/  SYNCS.PHASECHK.TRANS64.TRYWAIT P0, [R0+URZ+0xa8], R3 ;  /* 0x0000a803000075a7 */ /* 0x0002a600080011ff */
[----:B--2---:R-:W-:Y:S05]  /*3190*/  @!P0 NANOSLEEP.SYNCS 0x989680 ;  /* 0x009896800000895d */ /* 0x004fea0003900000 */
[----:B------:R-:W2:Y:S02]  /*31a0*/  @!P0 SYNCS.PHASECHK.TRANS64 P0, [R0+URZ+0xa8], R3 ;  /* 0x0000a803000085a7 */ /* 0x000ea400080010ff */
[----:B--2---:R-:W-:Y:S05]  /*31b0*/  @P0 EXIT ;  /* 0x000000000000094d */ /* 0x004fea0003800000 */
[----:B------:R-:W-:Y:S05]  /*31c0*/  BRA `(.L_x_50) ;  /* 0xfffffffc00e87947 */ /* 0x000fea000383ffff */
.L_x_46:
[----:B------:R-:W-:Y:S05]  /*31d0*/  BRA.U UP4, `(.L_x_51) ;  /* 0x0000001104047547 */ /* 0x000fea000b800000 */
[----:B------:R-:W-:Y:S01]  /*31e0*/  UMOV UR4, 0x40 ;  /* 0x0000004000047882 */ /* 0x000fe20000000000 */
[----:B------:R-:W-:Y:S01]  /*31f0*/  NOP ;  /* 0x0000000000007918 */ /* 0x000fe20000000000 */
[----:B------:R-:W-:Y:S01]  /*3200*/  ULEA UR4, UR45, UR4, 0x18 ;  /* 0x000000042d047291 */ /* 0x000fe2000f8ec0ff */
[----:B------:R-:W-:Y:S02]  /*3210*/  UMOV UR5, 0x400 ;  /* 0x0000040000057882 */ /* 0x000fe40000000000 */
[----:B------:R-:W-:-:S06]  /*3220*/  ULEA UR45, UR45, UR5, 0x18 ;  /* 0x000000052d2d7291 */ /* 0x000fcc000f8ec0ff */
[----:B------:R-:W2:Y:S02]  /*3230*/  LDS.U8 R2, [UR4+0x1c] ;  /* 0x00001c04ff027984 */ /* 0x000ea40008000000 */
[----:B--2---:R-:W-:-:S13]  /*3240*/  ISETP.NE.AND P0, PT, R2, RZ, PT ;  /* 0x000000ff0200720c */ /* 0x004fda0003f05270 */
[----:B------:R-:W-:Y:S05]  /*3250*/  @P0 BRA `(.L_x_52) ;  /* 0x0000000000580947 */ /* 0x000fea0003800000 */
[----:B------:R-:W-:-:S13]  /*3260*/  ELECT P0, URZ, PT ;  /* 0x0000000000ff782f */ /* 0x000fda0003800000 */
[----:B------:R-:W-:Y:S05]  /*3270*/  @!P0 BRA `(.L_x_53) ;  /* 0x0000000000608947 */ /* 0x000fea0003800000 */
[----:B------:R-:W-:Y:S01]  /*3280*/  UMOV UR5, 0x10 ;  /* 0x0000001000057882 */ /* 0x000fe20000000000 */
[----:B------:R-:W-:Y:S01]  /*3290*/  HFMA2 R2, -RZ, RZ, 0, 5.9604644775390625e-08 ;  /* 0x00000001ff027431 */ /* 0x000fe200000001ff */
[----:B------:R-:W-:-:S03]  /*32a0*/  MOV R3, 0xffff ;  /* 0x0000ffff00037802 */ /* 0x000fc60000000f00 */
[----:B------:R-:W-:Y:S04]  /*32b0*/  DEPBAR.LE SB2, 0x36 ;  /* 0x0000ad800000791a */ /* 0x000fe80000000000 */
[----:B------:R-:W2:Y:S02]  /*32c0*/  UTCATOMSWS.FIND_AND_SET.ALIGN UP0, UR5, UR5 ;  /* 0x00000005000575e3 */ /* 0x000ea40008000800 */
[----:B--2---:R-:W-:Y:S01]  /*32d0*/  MOV R4, UR5 ;  /* 0x0000000500047c02 */ /* 0x004fe20008000f00 */
[----:B------:R-:W-:Y:S06]  /*32e0*/  BRA.U UP0, `(.L_x_54) ;  /* 0x0000000100187547 */ /* 0x000fec000b800000 */
.L_x_55:
[----:B------:R-:W-:Y:S05]  /*32f0*/  NANOSLEEP 0x64 ;  /* 0x000000640000795d */ /* 0x000fea0003800000 */
[----:B------:R-:W-:-:S05]  /*3300*/  UMOV UR5, 0x10 ;  /* 0x0000001000057882 */ /* 0x000fca0000000000 */
[----:B------:R-:W-:Y:S04]  /*3310*/  DEPBAR.LE SB2, 0x36 ;  /* 0x0000ad800000791a */ /* 0x000fe80000000000 */
[----:B------:R-:W2:Y:S02]  /*3320*/  UTCATOMSWS.FIND_AND_SET.ALIGN UP0, UR5, UR5 ;  /* 0x00000005000575e3 */ /* 0x000ea40008000800 */
[----:B--2---:R-:W-:Y:S01]  /*3330*/  MOV R4, UR5 ;  /* 0x0000000500047c02 */ /* 0x004fe20008000f00 */
[----:B------:R-:W-:Y:S05]  /*3340*/  BRA.U !UP0, `(.L_x_55) ;  /* 0xfffffffd08e87547 */ /* 0x000fea000b83ffff */
.L_x_54:
[-C--:B------:R-:W-:Y:S02]  /*3350*/  SHF.L.U32 R3, R3, R4.reuse, RZ ;  /* 0x0000000403037219 */ /* 0x080fe400000006ff */
[----:B------:R-:W-:Y:S01]  /*3360*/  SHF.L.U32 R2, R2, R4, RZ ;  /* 0x0000000402027219 */ /* 0x000fe200000006ff */
[----:B------:R-:W-:Y:S02]  /*3370*/  IMAD.SHL.U32 R4, R4, 0x20, RZ ;  /* 0x0000002004047824 */ /* 0x000fe400078e00ff */
[----:B------:R2:W-:Y:S04]  /*3380*/  ATOMS.OR RZ, [UR4+0x14], R3 ;  /* 0x00001403ffff798c */ /* 0x0005e8000b000004 */
[----:B------:R2:W-:Y:S04]  /*3390*/  ATOMS.OR RZ, [UR4+0x18], R2 ;  /* 0x00001802ffff798c */ /* 0x0005e8000b000004 */
[----:B------:R2:W-:Y:S01]  /*33a0*/  STS [UR45+0xf0], R4 ;  /* 0x0000f004ff007988 */ /* 0x0005e2000800082d */
[----:B------:R-:W-:Y:S05]  /*33b0*/  BRA `(.L_x_53) ;  /* 0x0000000000107947 */ /* 0x000fea0003800000 */
.L_x_52:
[----:B------:R-:W-:-:S05]  /*33c0*/  MOV R2, 0xffffffff ;  /* 0xffffffff00027802 */ /* 0x000fca0000000f00 */
[----:B------:R2:W-:Y:S02]  /*33d0*/  STS [UR45+0xf0], R2 ;  /* 0x0000f002ff007988 */ /* 0x0005e4000800082d */
[----:B--2---:R-:W-:Y:S02]  /*33e0*/  MOV R2, 0x3400 ;  /* 0x0000340000027802 */ /* 0x004fe40000000f00 */
[----:B-1---5:R-:W-:Y:S05]  /*33f0*/  CALL.REL.NOINC `($__internal_1_$__cuda_sm10x_tcgen05_guardrail_trap_phase_invalid_during_alloc) ;  /* 0x0000005400407944 */ /* 0x022fea0003c00000 */
.L_x_53:
[----:B------:R-:W-:Y:S05]  /*3400*/  WARPSYNC.ALL ;  /* 0x0000000000007948 */ /* 0x000fea0003800000 */
[----:B------:R-:W3:Y:S01]  /*3410*/  S2UR UR7, SR_CgaCtaId ;  /* 0x00000000000779c3 */ /* 0x000ee20000008800 */
[----:B------:R-:W-:Y:S01]  /*3420*/  UMOV UR4, 0x400 ;  /* 0x0000040000047882 */ /* 0x000fe20000000000 */
[----:B------:R-:W-:-:S06]  /*3430*/  NOP ;  /* 0x0000000000007918 */ /* 0x000fcc0000000000 */
[----:B------:R-:W-:Y:S06]  /*3440*/  BAR.ARV 0x6, 0xa0 ;  /* 0x0182800000007b1d */ /* 0x000fec0000002000 */
[----:B------:R-:W4:Y:S01]  /*3450*/  LDCU UR8, c[0x0][0x390] ;  /* 0x00007200ff0877ac */ /* 0x000f220008000800 */
[----:B------:R-:W-:Y:S01]  /*3460*/  LOP3.LUT R0, R0, 0xffff, RZ, 0xc0, !PT ;  /* 0x0000ffff00007812 */ /* 0x000fe200078ec0ff */
[----:B------:R-:W-:Y:S02]  /*3470*/  IMAD.MOV.U32 R9, RZ, RZ, 0x1 ;  /* 0x00000001ff097424 */ /* 0x000fe400078e00ff */
[----:B------:R-:W-:Y:S01]  /*3480*/  IMAD.MOV.U32 R8, RZ, RZ, RZ ;  /* 0x000000ffff087224 */ /* 0x000fe200078e00ff */
[----:B------:R-:W-:Y:S01]  /*3490*/  R2UR UR10, R0 ;  /* 0x00000000000a72ca */ /* 0x000fe200000e0000 */
[----:B--2---:R-:W-:Y:S01]  /*34a0*/  IMAD.MOV.U32 R3, RZ, RZ, RZ ;  /* 0x000000ffff037224 */ /* 0x004fe200078e00ff */
[----:B------:R-:W-:Y:S01]  /*34b0*/  UMOV UR19, URZ ;  /* 0x000000ff00137c82 */ /* 0x000fe20008000000 */
[----:B------:R-:W-:Y:S01]  /*34c0*/  UMOV UR18, URZ ;  /* 0x000000ff00127c82 */ /* 0x000fe20008000000 */
[----:B------:R-:W-:Y:S01]  /*34d0*/  UMOV UR34, 0x0 ;  /* 0x0000000000227882 */ /* 0x000fe20000000000 */
[----:B---3--:R-:W-:Y:S01]  /*34e0*/  ULEA UR7, UR7, UR4, 0x18 ;  /* 0x0000000407077291 */ /* 0x008fe2000f8ec0ff */
[----:B------:R-:W2:Y:S03]  /*34f0*/  LDCU UR4, c[0x0][0x390] ;  /* 0x00007200ff0477ac */ /* 0x000ea60008000800 */
[----:B------:R-:W-:-:S02]  /*3500*/  UIADD3 UR12, UPT, UPT, UR7, 0x6800, URZ ;  /* 0x00006800070c7890 */ /* 0x000fc4000fffe0ff */
[----:B----4-:R-:W-:-:S03]  /*3510*/  UIADD3 UR8, UPT, UPT, UR8, 0x3f, URZ ;  /* 0x0000003f08087890 */ /* 0x010fc6000fffe0ff */
[----:B------:R-:W3:Y:S01]  /*3520*/  LDS R2, [UR7+0xf0] ;  /* 0x0000f007ff027984 */ /* 0x000ee20008000800 */
[----:B------:R-:W-:Y:S02]  /*3530*/  UIADD3 UR13, UPT, UPT, UR7, 0x1e800, URZ ;  /* 0x0001e800070d7890 */ /* 0x000fe4000fffe0ff */
[----:B------:R-:W-:Y:S02]  /*3540*/  USHF.R.S32.HI UR6, URZ, 0x1f, UR8 ;  /* 0x0000001fff067899 */ /* 0x000fe40008011408 */
[----:B------:R-:W-:Y:S02]  /*3550*/  USHF.R.U32.HI UR12, URZ, 0x4, UR12 ;  /* 0x00000004ff0c7899 */ /* 0x000fe4000801160c */
[----:B------:R-:W-:Y:S02]  /*3560*/  ULEA.HI UR6, UR6, UR8, URZ, 0x6 ;  /* 0x0000000806067291 */ /* 0x000fe4000f8f30ff */
[----:B------:R-:W-:Y:S02]  /*3570*/  USHF.R.U32.HI UR13, URZ, 0x4, UR13 ;  /* 0x00000004ff0d7899 */ /* 0x000fe4000801160d */
[----:B------:R-:W-:-:S02]  /*3580*/  USHF.R.S32.HI UR6, URZ, 0x6, UR6 ;  /* 0x00000006ff067899 */ /* 0x000fc40008011406 */
[----:B------:R-:W-:Y:S02]  /*3590*/  UIADD3 UR5, UPT, UPT, UR7, 0xa8, URZ ;  /* 0x000000a807057890 */ /* 0x000fe4000fffe0ff */
[----:B------:R-:W-:Y:S02]  /*35a0*/  UISETP.LT.AND UP0, UPT, UR6, 0x1, UPT ;  /* 0x000000010600788c */ /* 0x000fe4000bf01270 */
[----:B------:R-:W-:Y:S02]  /*35b0*/  ULOP3.LUT UR12, UR12, 0x3fff, URZ, 0xc0, !UPT ;  /* 0x00003fff0c0c7892 */ /* 0x000fe4000f8ec0ff */
[----:B------:R-:W-:Y:S02]  /*35c0*/  ULOP3.LUT UR13, UR13, 0x3fff, URZ, 0xc0, !UPT ;  /* 0x00003fff0d0d7892 */ /* 0x000fe4000f8ec0ff */
[----:B------:R-:W-:Y:S01]  /*35d0*/  USEL UR11, UR6, 0x1, !UP0 ;  /* 0x00000001060b7887 */ /* 0x000fe2000c000000 */
[----:B------:R-:W-:Y:S01]  /*35e0*/  UMOV UR35, 0x4118910 ;  /* 0x0411891000237882 */ /* 0x000fe20000000000 */
        /* <DEDUP_REMOVED lines=8> */
[----:B------:R-:W-:-:S02]  /*3670*/  UPRMT UR5, URZ, 0x654, UR5 ;  /* 0x00000654ff057896 */ /* 0x000fc40008000005 */
[----:B------:R-:W-:Y:S02]  /*3680*/  ULOP3.LUT UR12, UR12, 0x2000000, URZ, 0xfc, !UPT ;  /* 0x020000000c0c7892 */ /* 0x000fe4000f8efcff */
[----:B------:R-:W-:Y:S02]  /*3690*/  ULOP3.LUT UR13, UR13, 0x2000000, URZ, 0xfc, !UPT ;  /* 0x020000000d0d7892 */ /* 0x000fe4000f8efcff */
[----:B------:R-:W-:Y:S01]  /*36a0*/  UIADD3 UR11, UPT, UPT, -UR11, URZ, URZ ;  /* 0x000000ff0b0b7290 */ /* 0x000fe2000fffe1ff */
[C---:B---3--:R-:W-:Y:S01]  /*36b0*/  VIADD R5, R2.reuse, 0x40 ;  /* 0x0000004002057836 */ /* 0x048fe20000000000 */
[----:B------:R-:W-:Y:S01]  /*36c0*/  LOP3.LUT R4, R2, 0xffff, RZ, 0xc0, !PT ;  /* 0x0000ffff02047812 */ /* 0x000fe200078ec0ff */
[----:B--2---:R-:W-:Y:S01]  /*36d0*/  UISETP.GE.AND UP3, UPT, UR4, 0x1, UPT ;  /* 0x000000010400788c */ /* 0x004fe2000bf66270 */
[----:B------:R-:W-:Y:S02]  /*36e0*/  UMOV UR24, 0x0 ;  /* 0x0000000000187882 */ /* 0x000fe40000000000 */
[----:B------:R-:W-:Y:S01]  /*36f0*/  LOP3.LUT R5, R5, 0xffff, RZ, 0xc0, !PT ;  /* 0x0000ffff05057812 */ /* 0x000fe200078ec0ff */
[----:B------:R-:W-:Y:S01]  /*3700*/  UMOV UR25, 0x4118910 ;  /* 0x0411891000197882 */ /* 0x000fe20000000000 */
[----:B------:R-:W-:Y:S01]  /*3710*/  UMOV UR22, 0x0 ;  /* 0x0000000000167882 */ /* 0x000fe20000000000 */
[----:B------:R-:W-:Y:S01]  /*3720*/  UMOV UR23, 0x4118910 ;  /* 0x0411891000177882 */ /* 0x000fe20000000000 */
[----:B------:R-:W-:Y:S01]  /*3730*/  UMOV UR20, 0x0 ;  /* 0x0000000000147882 */ /* 0x000fe20000000000 */
[----:B------:R2:W-:Y:S01]  /*3740*/  STL.64 [R1], R4 ;  /* 0x0000000401007387 */ /* 0x0005e20000100a00 */
[----:B------:R-:W-:-:S05]  /*3750*/  UMOV UR21, 0x4118910 ;  /* 0x0411891000157882 */ /* 0x000fca0000000000 */
.L_x_62:
[----:B--2---:R-:W-:-:S04]  /*3760*/  SHF.L.U32 R5, R8, 0x1f, RZ ;  /* 0x0000001f08057819 */ /* 0x004fc800000006ff */
[----:B------:R-:W2:Y:S02]  /*3770*/  SYNCS.PHASECHK.TRANS64.TRYWAIT P0, [UR7+0xa0], R5 ;  /* 0x0000a005ff0075a7 */ /* 0x000ea40008001107 */
[----:B--23--:R-:W-:Y:S05]  /*3780*/  @!P0 BRA `(.L_x_56) ;  /* 0x0000004800f48947 */ /* 0x00cfea0003800000 */
.L_x_135:
[----:B--2---:R-:W2:Y:S01]  /*3790*/  LDS.128 R4, [UR7+0xe0] ;  /* 0x0000e007ff047984 */ /* 0x004ea20008000c00 */
[----:B------:R-:W-:Y:S01]  /*37a0*/  ULEA UR9, UR19, UR7, 0x3 ;  /* 0x0000000713097291 */ /* 0x000fe2000f8e18ff */
[----:B------:R-:W-:Y:S01]  /*37b0*/  SHF.L.U32 R0, R9, 0x1f, RZ ;  /* 0x0000001f09007819 */ /* 0x000fe200000006ff */
[----:B------:R-:W-:Y:S01]  /*37c0*/  @!PT LDS RZ, [RZ] ;  /* 0x00000000fffff984 */ /* 0x000fe20000000800 */
[----:B------:R-:W-:Y:S01]  /*37d0*/  @!PT LDS RZ, [RZ] ;  /* 0x00000000fffff984 */ /* 0x000fe20000000800 */
[----:B------:R-:W-:Y:S01]  /*37e0*/  @!PT LDS RZ, [RZ] ;  /* 0x00000000fffff984 */ /* 0x000fe20000000800 */
[----:B------:R-:W-:Y:S01]  /*37f0*/  @!PT LDS RZ, [RZ] ;  /* 0x00000000fffff984 */ /* 0x000fe20000000800 */
[----:B------:R3:W-:Y:S06]  /*3800*/  MEMBAR.ALL.CTA ;  /* 0x0000000000007992 */ /* 0x0007ec0000008000 */
[----:B---3--:R-:W3:Y:S02]  /*3810*/  FENCE.VIEW.ASYNC.S ;  /* 0x00000000000073c6 */ /* 0x008ee40000000000 */
[----:B---3--:R-:W-:Y:S01]  /*3820*/  SYNCS.ARRIVE.TRANS64.RED.A1T0 RZ, [UR5], RZ ;  /* 0x000000ffffff79a7 */ /* 0x008fe20008100405 */
[----:B------:R-:W3:Y:S01]  /*3830*/  SYNCS.PHASECHK.TRANS64.TRYWAIT P0, [UR9+0xc0], R0 ;  /* 0x0000c000ff0075a7 */ /* 0x000ee20008001109 */
[----:B--2---:R-:W-:Y:S01]  /*3840*/  LOP3.LUT P3, RZ, R6, 0x1, RZ, 0xc0, !PT ;  /* 0x0000000106ff7812 */ /* 0x004fe2000786c0ff */
[----:B---3--:R-:W-:-:S12]  /*3850*/  @!P0 BRA `(.L_x_57) ;  /* 0x0000004800d88947 */ /* 0x008fd80003800000 */
.L_x_137:
[----:B------:R-:W-:Y:S05]  /*3860*/  BRA.U !UP3, `(.L_x_58) ;  /* 0x000000050b507547 */ /* 0x000fea000b800000 */
[----:B--2---:R-:W-:Y:S01]  /*3870*/  IMAD.U32 R0, RZ, RZ, UR19 ;  /* 0x00000013ff007e24 */ /* 0x004fe2000f8e00ff */
[----:B------:R-:W-:-:S04]  /*3880*/  ULEA UR4, UR18, UR7, 0x3 ;  /* 0x0000000712047291 */ /* 0x000fc8000f8e18ff */
[----:B------:R-:W-:Y:S02]  /*3890*/  LEA R4, R0, R1, 0x2 ;  /* 0x0000000100047211 */ /* 0x000fe400078e10ff */
[----:B------:R-:W-:-:S04]  /*38a0*/  SHF.L.U32 R0, R3, 0x1f, RZ ;  /* 0x0000001f03007819 */ /* 0x000fc800000006ff */
[----:B------:R-:W5:Y:S01]  /*38b0*/  LDL R4, [R4] ;  /* 0x0000000004047983 */ /* 0x000f620000100800 */
[----:B------:R2:W3:Y:S01]  /*38c0*/  SYNCS.PHASECHK.TRANS64.TRYWAIT P2, [UR4], R0 ;  /* 0x00000000ff0075a7 */ /* 0x0004e20008041104 */
[----:B------:R-:W-:Y:S01]  /*38d0*/  UPLOP3.LUT UP4, UPT, UPT, UPT, UPT, 0x40, 0x4 ;  /* 0x000000000004789c */ /* 0x000fe20003f8e870 */
[----:B------:R-:W-:Y:S01]  /*38e0*/  UMOV UR17, UR11 ;  /* 0x0000000b00117c82 */ /* 0x000fe20008000000 */
[----:B------:R-:W-:Y:S01]  /*38f0*/  UMOV UR16, UR6 ;  /* 0x0000000600107c82 */ /* 0x000fe20008000000 */
[----:B------:R-:W-:-:S08]  /*3900*/  UMOV UR15, UR18 ;  /* 0x00000012000f7c82 */ /* 0x000fd00008000000 */
.L_x_61:
[----:B------:R-:W-:Y:S02]  /*3910*/  UIADD3 UR17, UPT, UPT, UR17, 0x1, URZ ;  /* 0x0000000111117890 */ /* 0x000fe4000fffe0ff */
[----:B----4-:R-:W-:Y:S02]  /*3920*/  ULEA UR8, UR15, UR7, 0x3 ;  /* 0x000000070f087291 */ /* 0x010fe4000f8e18ff */
[----:B------:R-:W-:Y:S01]  /*3930*/  UISETP.NE.AND UP0, UPT, UR17, URZ, UPT ;  /* 0x000000ff1100728c */ /* 0x000fe2000bf05270 */
[----:B---3--:R-:W-:Y:S10]  /*3940*/  @P2 BRA `(.L_x_59) ;  /* 0x00000000000c2947 */ /* 0x008ff40003800000 */
[----:B------:R-:W-:Y:S04]  /*3950*/  SHF.L.U32 R5, R3, 0x1f, RZ ;  /* 0x0000001f03057819 */ /* 0x000fe800000006ff */
[----:B------:R-:W3:Y:S02]  /*3960*/  SYNCS.PHASECHK.TRANS64.TRYWAIT P0, [UR8], R5 ;  /* 0x00000005ff0075a7 */ /* 0x000ee40008001108 */
[----:B---3--:R-:W-:Y:S05]  /*3970*/  @!P0 BRA `(.L_x_60) ;  /* 0x0000004800a88947 */ /* 0x008fea0003800000 */
.L_x_59:
[----:B------:R-:W-:Y:S01]  /*3980*/  UISETP.NE.AND UP1, UPT, UR16, 0x1, UPT ;  /* 0x000000011000788c */ /* 0x000fe2000bf25270 */
[----:B------:R-:W-:Y:S01]  /*3990*/  PLOP3.LUT P2, PT, PT, PT, PT, 0x80, 0x8 ;  /* 0x000000000008781c */ /* 0x000fe20003f4f070 */
[----:B------:R-:W-:Y:S01]  /*39a0*/  UIADD3 UR18, UPT, UPT, UR15, 0x1, URZ ;  /* 0x000000010f127890 */ /* 0x000fe2000fffe0ff */
[----:B------:R-:W-:Y:S03]  /*39b0*/  ELECT P1, URZ, PT ;  /* 0x0000000000ff782f */ /* 0x000fe60003820000 */
[----:B------:R-:W-:Y:S01]  /*39c0*/  UISETP.NE.AND UP2, UPT, UR18, 0x6, UPT ;  /* 0x000000061200788c */ /* 0x000fe2000bf45270 */
[----:B------:R-:W-:Y:S01]  /*39d0*/  PLOP3.LUT P0, PT, PT, PT, UP1, 0x80, 0x8 ;  /* 0x000000000008781c */ /* 0x000fe20003f0f018 */
[----:B------:R-:W-:Y:S02]  /*39e0*/  ULEA UR36, UR15, UR13, 0xa ;  /* 0x0000000d0f247291 */ /* 0x000fe4000f8e50ff */
[----:B------:R-:W-:Y:S02]  /*39f0*/  USEL UR14, URZ, 0x1, UP2 ;  /* 0x00000001ff0e7887 */ /* 0x000fe40009000000 */
[----:B------:R-:W-:Y:S02]  /*3a00*/  USEL UR18, UR18, URZ, UP2 ;  /* 0x000000ff12127287 */ /* 0x000fe40009000000 */
[----:B------:R-:W-:Y:S02]  /*3a10*/  ULEA UR38, UR15, UR12, 0xa ;  /* 0x0000000c0f267291 */ /* 0x000fe4000f8e50ff */
[----:B------:R-:W-:Y:S01]  /*3a20*/  @UP1 ULEA UR4, UR18, UR7, 0x3 ;  /* 0x0000000712041291 */ /* 0x000fe2000f8e18ff */
[----:B------:R-:W-:Y:S01]  /*3a30*/  LOP3.LUT R3, R3, UR14, RZ, 0x3c, !PT ;  /* 0x0000000e03037c12 */ /* 0x000fe2000f8e3cff */
[----:B-1----:R-:W-:Y:S02]  /*3a40*/  UIADD3 UR48, UPT, UPT, UR36, 0x40, URZ ;  /* 0x0000004024307890 */ /* 0x002fe4000fffe0ff */
[----:B------:R-:W-:Y:S01]  /*3a50*/  UIADD3 UR42, UPT, UPT, UR38, 0x40, URZ ;  /* 0x00000040262a7890 */ /* 0x000fe2000fffe0ff */
[----:B--2---:R-:W-:Y:S01]  /*3a60*/  @P0 SHF.L.U32 R0, R3, 0x1f, RZ ;  /* 0x0000001f03000819 */ /* 0x004fe200000006ff */
[----:B------:R-:W-:Y:S02]  /*3a70*/  UIADD3 UR46, UPT, UPT, UR36, 0x80, URZ ;  /* 0x00000080242e7890 */ /* 0x000fe4000fffe0ff */
[----:B------:R-:W-:Y:S01]  /*3a80*/  UIADD3 UR40, UPT, UPT, UR38, 0x80, URZ ;  /* 0x0000008026287890 */ /* 0x000fe2000fffe0ff */
[----:B------:R4:W1:Y:S01]  /*3a90*/  @P0 SYNCS.PHASECHK.TRANS64.TRYWAIT P2, [UR4], R0 ;  /* 0x00000000ff0005a7 */ /* 0x0008620008041104 */
[----:B------:R-:W-:Y:S02]  /*3aa0*/  ELECT P0, URZ, PT ;  /* 0x0000000000ff782f */ /* 0x000fe40003800000 */
[C---:B-----5:R-:W-:Y:S01]  /*3ab0*/  @P1 R2UR.BROADCAST UR4, R4.reuse ;  /* 0x00000000040412ca */ /* 0x060fe200008e0000 */
[----:B------:R-:W-:Y:S10]  /*3ac0*/  UIADD3 UR44, UPT, UPT, UR36, 0xc0, URZ ;  /* 0x000000c0242c7890 */ /* 0x000ff4000fffe0ff */
[C---:B------:R-:W-:Y:S02]  /*3ad0*/  @P0 R2UR.BROADCAST UR14, R4.reuse ;  /* 0x00000000040e02ca */ /* 0x040fe400008e0000 */
[----:B------:R-:W-:Y:S01]  /*3ae0*/  ELECT P0, URZ, PT ;  /* 0x0000000000ff782f */ /* 0x000fe20003800000 */
[----:B------:R-:W-:Y:S02]  /*3af0*/  UIADD3 UR8, UPT, UPT, UR8, 0x30, URZ ;  /* 0x0000003008087890 */ /* 0x000fe4000fffe0ff */
[----:B------:R-:W-:Y:S01]  /*3b00*/  UIADD3 UR16, UPT, UPT, UR16, -0x1, URZ ;  /* 0xffffffff10107890 */ /* 0x000fe2000fffe0ff */
[----:B------:R-:W-:Y:S01]  /*3b10*/  UMOV UR37, 0x20004020 ;  /* 0x2000402000257882 */ /* 0x000fe20000000000 */
[----:B------:R-:W-:Y:S01]  /*3b20*/  UMOV UR39, 0x20004020 ;  /* 0x2000402000277882 */ /* 0x000fe20000000000 */
[----:B------:R-:W-:Y:S01]  /*3b30*/  UMOV UR49, 0x20004020 ;  /* 0x2000402000317882 */ /* 0x000fe20000000000 */
[----:B------:R-:W-:Y:S01]  /*3b40*/  UMOV UR43, 0x20004020 ;  /* 0x20004020002b7882 */ /* 0x000fe20000000000 */
[----:B------:R2:W-:Y:S01]  /*3b50*/  UTCHMMA gdesc[UR38], gdesc[UR36], tmem[UR4], tmem[UR34], idesc[UR35], UP4 ;  /* 0x00ff2224260075ea */ /* 0x0005e2000a000004 */
[----:B------:R-:W-:Y:S02]  /*3b60*/  UPLOP3.LUT UP4, UPT, UPT, UPT, UPT, 0x80, 0x8 ;  /* 0x000000000008789c */ /* 0x000fe40003f8f070 */
[----:B------:R3:W-:Y:S01]  /*3b70*/  UTCHMMA gdesc[UR42], gdesc[UR48], tmem[UR14], tmem[UR32], idesc[UR33], UPT ;  /* 0x00ff20302a0075ea */ /* 0x0007e2000b80000e */
[----:B------:R-:W-:Y:S01]  /*3b80*/  UMOV UR47, 0x20004020 ;  /* 0x20004020002f7882 */ /* 0x000fe20000000000 */
[----:B------:R-:W-:Y:S01]  /*3b90*/  UMOV UR41, 0x20004020 ;  /* 0x2000402000297882 */ /* 0x000fe20000000000 */
[----:B------:R-:W-:Y:S01]  /*3ba0*/  UMOV UR45, 0x20004020 ;  /* 0x20004020002d7882 */ /* 0x000fe20000000000 */
[----:B------:R-:W-:Y:S01]  /*3bb0*/  UMOV UR15, UR18 ;  /* 0x00000012000f7c82 */ /* 0x000fe20008000000 */
[C---:B--2---:R-:W-:Y:S02]  /*3bc0*/  @P0 R2UR.BROADCAST UR4, R4.reuse ;  /* 0x00000000040402ca */ /* 0x044fe400008e0000 */
[----:B------:R-:W-:Y:S11]  /*3bd0*/  ELECT P0, URZ, PT ;  /* 0x0000000000ff782f */ /* 0x000ff60003800000 */
[----:B------:R-:W-:Y:S02]  /*3be0*/  @!UPT UIADD3 URZ, UPT, UPT, URZ, URZ, URZ ;  /* 0x000000fffffff290 */ /* 0x000fe4000fffe0ff */
[C---:B---3--:R-:W-:Y:S01]  /*3bf0*/  @P0 R2UR.BROADCAST UR14, R4.reuse ;  /* 0x00000000040e02ca */ /* 0x048fe200008e0000 */
[----:B------:R-:W-:Y:S01]  /*3c00*/  UIADD3 UR42, UPT, UPT, UR38, 0xc0, URZ ;  /* 0x000000c0262a7890 */ /* 0x000fe2000fffe0ff */
[----:B------:R-:W-:Y:S01]  /*3c10*/  ELECT P0, URZ, PT ;  /* 0x0000000000ff782f */ /* 0x000fe20003800000 */
[----:B------:R-:W-:Y:S01]  /*3c20*/  UIADD3 UR48, UPT, UPT, UR36, 0x100, URZ ;  /* 0x0000010024307890 */ /* 0x000fe2000fffe0ff */
[----:B------:R2:W-:Y:S09]  /*3c30*/  UTCHMMA gdesc[UR40], gdesc[UR46], tmem[UR4], tmem[UR30], idesc[UR31], UPT ;  /* 0x00ff1e2e280075ea */ /* 0x0005f2000b800004 */
[----:B------:R3:W-:Y:S01]  /*3c40*/  UTCHMMA gdesc[UR42], gdesc[UR44], tmem[UR14], tmem[UR28], idesc[UR29], UPT ;  /* 0x00ff1c2c2a0075ea */ /* 0x0007e2000b80000e */
[----:B--2---:R-:W-:Y:S01]  /*3c50*/  UIADD3 UR40, UPT, UPT, UR38, 0x100, URZ ;  /* 0x0000010026287890 */ /* 0x004fe2000fffe0ff */
[C---:B------:R-:W-:Y:S02]  /*3c60*/  @P0 R2UR.BROADCAST UR4, R4.reuse ;  /* 0x00000000040402ca */ /* 0x040fe400008e0000 */
[----:B------:R-:W-:Y:S11]  /*3c70*/  ELECT P0, URZ, PT ;  /* 0x0000000000ff782f */ /* 0x000ff60003800000 */
[----:B------:R-:W-:Y:S02]  /*3c80*/  @!UPT UIADD3 URZ, UPT, UPT, URZ, URZ, URZ ;  /* 0x000000fffffff290 */ /* 0x000fe4000fffe0ff */
[C---:B---3--:R-:W-:Y:S01]  /*3c90*/  @P0 R2UR.BROADCAST UR14, R4.reuse ;  /* 0x00000000040e02ca */ /* 0x048fe200008e0000 */
[----:B------:R-:W-:Y:S02]  /*3ca0*/  UIADD3 UR46, UPT, UPT, UR36, 0x140, URZ ;  /* 0x00000140242e7890 */ /* 0x000fe4000fffe0ff */
[----:B------:R-:W-:Y:S01]  /*3cb0*/  UIADD3 UR44, UPT, UPT, UR38, 0x140, URZ ;  /* 0x00000140262c7890 */ /* 0x000fe2000fffe0ff */
[----:B------:R-:W-:Y:S01]  /*3cc0*/  ELECT P0, URZ, PT ;  /* 0x0000000000ff782f */ /* 0x000fe20003800000 */
[----:B------:R-:W-:Y:S02]  /*3cd0*/  UIADD3 UR42, UPT, UPT, UR36, 0x180, URZ ;  /* 0x00000180242a7890 */ /* 0x000fe4000fffe0ff */
[----:B------:R-:W-:Y:S01]  /*3ce0*/  UIADD3 UR36, UPT, UPT, UR36, 0x1c0, URZ ;  /* 0x000001c024247890 */ /* 0x000fe2000fffe0ff */
[----:B------:R2:W-:Y:S05]  /*3cf0*/  UTCHMMA gdesc[UR40], gdesc[UR48], tmem[UR4], tmem[UR26], idesc[UR27], UPT ;  /* 0x00ff1a30280075ea */ /* 0x0005ea000b800004 */
[----:B------:R3:W-:Y:S01]  /*3d00*/  UTCHMMA gdesc[UR44], gdesc[UR46], tmem[UR14], tmem[UR24], idesc[UR25], UPT ;  /* 0x00ff182e2c0075ea */ /* 0x0007e2000b80000e */
[----:B--2---:R-:W-:Y:S03]  /*3d10*/  UIADD3 UR40, UPT, UPT, UR38, 0x180, URZ ;  /* 0x0000018026287890 */ /* 0x004fe6000fffe0ff */
[C---:B------:R-:W-:Y:S02]  /*3d20*/  @P0 R2UR.BROADCAST UR4, R4.reuse ;  /* 0x00000000040402ca */ /* 0x040fe400008e0000 */
[----:B------:R-:W-:Y:S11]  /*3d30*/  ELECT P0, URZ, PT ;  /* 0x0000000000ff782f */ /* 0x000ff60003800000 */
[----:B------:R-:W-:Y:S02]  /*3d40*/  @!UPT UIADD3 URZ, UPT, UPT, URZ, URZ, URZ ;  /* 0x000000fffffff290 */ /* 0x000fe4000fffe0ff */
[----:B---3--:R-:W-:Y:S01]  /*3d50*/  @P0 R2UR.BROADCAST UR14, R4 ;  /* 0x00000000040e02ca */ /* 0x008fe200008e0000 */
[----:B------:R-:W-:Y:S01]  /*3d60*/  UIADD3 UR38, UPT, UPT, UR38, 0x1c0, URZ ;  /* 0x000001c026267890 */ /* 0x000fe2000fffe0ff */
[----:B------:R4:W-:Y:S11]  /*3d70*/  UTCHMMA gdesc[UR40], gdesc[UR42], tmem[UR4], tmem[UR22], idesc[UR23], UPT ;  /* 0x00ff162a280075ea */ /* 0x0009f6000b800004 */
[----:B------:R4:W-:Y:S01]  /*3d80*/  UTCHMMA gdesc[UR38], gdesc[UR36], tmem[UR14], tmem[UR20], idesc[UR21], UPT ;  /* 0x00ff1424260075ea */ /* 0x0009e2000b80000e */
[----:B------:R4:W-:Y:S01]  /*3d90*/  UTCBAR.MULTICAST [UR8], URZ, UR10 ;  /* 0x000000ff080073e9 */ /* 0x0009e2000800080a */
[----:B-1----:R-:W-:Y:S05]  /*3da0*/  BRA.U UP0, `(.L_x_61) ;  /* 0xfffffff900d87547 */ /* 0x002fea000b83ffff */
.L_x_58:
[----:B------:R-:W-:Y:S01]  /*3db0*/  UIADD3 UR19, UPT, UPT, UR19, 0x1, URZ ;  /* 0x0000000113137890 */ /* 0x000fe2000fffe0ff */
[----:B------:R-:W-:Y:S01]  /*3dc0*/  LOP3.LUT R8, R8, 0x1, RZ, 0x3c, !PT ;  /* 0x0000000108087812 */ /* 0x000fe200078e3cff */
[----:B------:R-:W-:Y:S02]  /*3dd0*/  UIADD3 UR9, UPT, UPT, UR9, 0xb0, URZ ;  /* 0x000000b009097890 */ /* 0x000fe4000fffe0ff */
[----:B------:R-:W-:-:S04]  /*3de0*/  UISETP.NE.AND UP0, UPT, UR19, 0x2, UPT ;  /* 0x000000021300788c */ /* 0x000fc8000bf05270 */
[----:B----4-:R-:W-:Y:S02]  /*3df0*/  USEL UR4, URZ, 0x1, UP0 ;  /* 0x00000001ff047887 */ /* 0x010fe40008000000 */
[----:B------:R-:W-:Y:S01]  /*3e00*/  USEL UR19, UR19, URZ, UP0 ;  /* 0x000000ff13137287 */ /* 0x000fe20008000000 */
[----:B------:R3:W-:Y:S03]  /*3e10*/  UTCBAR [UR9], URZ ;  /* 0x000000ff090073e9 */ /* 0x0007e600080000ff */
[----:B------:R-:W-:Y:S01]  /*3e20*/  LOP3.LUT R9, R9, UR4, RZ, 0x3c, !PT ;  /* 0x0000000409097c12 */ /* 0x000fe2000f8e3cff */
[----:B------:R-:W-:Y:S07]  /*3e30*/  @P3 BRA `(.L_x_62) ;  /* 0xfffffff800483947 */ /* 0x000fee000383ffff */
[----:B------:R-:W4:Y:S01]  /*3e40*/  S2UR UR4, SR_CgaCtaId ;  /* 0x00000000000479c3 */ /* 0x000f220000008800 */
[----:B------:R-:W-:Y:S01]  /*3e50*/  ELECT P0, URZ, PT ;  /* 0x0000000000ff782f */ /* 0x000fe20003800000 */
[----:B--2---:R-:W-:Y:S01]  /*3e60*/  IMAD.MOV.U32 R0, RZ, RZ, 0x1 ;  /* 0x00000001ff007424 */ /* 0x004fe200078e00ff */
[----:B------:R-:W-:Y:S01]  /*3e70*/  UIADD3 UR7, UPT, UPT, UR7, 0xc0, URZ ;  /* 0x000000c007077890 */ /* 0x000fe2000fffe0ff */
[----:B------:R-:W-:Y:S01]  /*3e80*/  SHF.L.U32 R3, R9, 0x1f, RZ ;  /* 0x0000001f09037819 */ /* 0x000fe200000006ff */
[----:B------:R-:W-:-:S03]  /*3e90*/  UMOV UR5, 0x40 ;  /* 0x0000004000057882 */ /* 0x000fc60000000000 */
[----:B------:R-:W-:Y:S01]  /*3ea0*/  UVIRTCOUNT.DEALLOC.SMPOOL 0x80 ;  /* 0x000000800000784c */ /* 0x000fe20000000000 */
[----:B----4-:R-:W-:Y:S02]  /*3eb0*/  ULEA UR4, UR4, UR5, 0x18 ;  /* 0x0000000504047291 */ /* 0x010fe4000f8ec0ff */
[----:B------:R-:W-:-:S07]  /*3ec0*/  ULEA UR5, UR19, UR7, 0x3 ;  /* 0x0000000713057291 */ /* 0x000fce000f8e18ff */
[----:B------:R2:W-:Y:S02]  /*3ed0*/  @P0 STS.U8 [UR4+0x1c], R0 ;  /* 0x00001c00ff000988 */ /* 0x0005e40008000004 */
[----:B------:R-:W4:Y:S02]  /*3ee0*/  SYNCS.PHASECHK.TRANS64.TRYWAIT P0, [UR5], R3 ;  /* 0x00000003ff0075a7 */ /* 0x000f240008001105 */
[----:B--2-4-:R-:W-:Y:S05]  /*3ef0*/  @!P0 BRA `(.L_x_63) ;  /* 0x0000004400608947 */ /* 0x014fea0003800000 */
.L_x_140:
[----:B------:R-:W-:-:S04]  /*3f00*/  UIADD3 UR6, UPT, UPT, UR19, 0x1, URZ ;  /* 0x0000000113067890 */ /* 0x000fc8000fffe0ff */
[----:B------:R-:W-:-:S04]  /*3f10*/  UISETP.NE.AND UP0, UPT, UR6, 0x2, UPT ;  /* 0x000000020600788c */ /* 0x000fc8000bf05270 */
[----:B------:R-:W-:Y:S02]  /*3f20*/  USEL UR5, URZ, 0x1, UP0 ;  /* 0x00000001ff057887 */ /* 0x000fe40008000000 */
[----:B------:R-:W-:-:S04]  /*3f30*/  USEL UR6, UR6, URZ, UP0 ;  /* 0x000000ff06067287 */ /* 0x000fc80008000000 */
[----:B------:R-:W-:Y:S01]  /*3f40*/  ULEA UR6, UR6, UR7, 0x3 ;  /* 0x0000000706067291 */ /* 0x000fe2000f8e18ff */
[----:B--2---:R-:W-:-:S04]  /*3f50*/  LOP3.LUT R3, R9, UR5, RZ, 0x3c, !PT ;  /* 0x0000000509037c12 */ /* 0x004fc8000f8e3cff */
[----:B------:R-:W-:-:S04]  /*3f60*/  SHF.L.U32 R3, R3, 0x1f, RZ ;  /* 0x0000001f03037819 */ /* 0x000fc800000006ff */
[----:B------:R-:W2:Y:S02]  /*3f70*/  SYNCS.PHASECHK.TRANS64.TRYWAIT P0, [UR6], R3 ;  /* 0x00000003ff0075a7 */ /* 0x000ea40008001106 */
[----:B--2---:R-:W-:Y:S05]  /*3f80*/  @!P0 BRA `(.L_x_64) ;  /* 0x0000004400548947 */ /* 0x004fea0003800000 */
.L_x_142:
[----:B------:R-:W-:Y:S01]  /*3f90*/  NOP ;  /* 0x0000000000007918 */ /* 0x000fe20000000000 */
[----:B--2---:R-:W2:Y:S01]  /*3fa0*/  LDS R0, [UR4+0x14] ;  /* 0x00001404ff007984 */ /* 0x004ea20008000800 */
[----:B------:R-:W-:Y:S01]  /*3fb0*/  LOP3.LUT R2, R2, 0xffff, RZ, 0xc0, !PT ;  /* 0x0000ffff02027812 */ /* 0x000fe200078ec0ff */
[----:B------:R-:W-:Y:S02]  /*3fc0*/  IMAD.MOV.U32 R3, RZ, RZ, 0xffff ;  /* 0x0000ffffff037424 */ /* 0x000fe400078e00ff */
[----:B------:R-:W-:Y:S01]  /*3fd0*/  IMAD.MOV.U32 R5, RZ, RZ, 0x1 ;  /* 0x00000001ff057424 */ /* 0x000fe200078e00ff */
[----:B------:R-:W-:-:S04]  /*3fe0*/  SHF.R.U32.HI R2, RZ, 0x5, R2 ;  /* 0x00000005ff027819 */ /* 0x000fc80000011602 */
[-C--:B------:R-:W-:Y:S02]  /*3ff0*/  SHF.L.U32 R3, R3, R2.reuse, RZ ;  /* 0x0000000203037219 */ /* 0x080fe400000006ff */
[----:B------:R-:W-:Y:S02]  /*4000*/  SHF.L.U32 R5, R5, R2, RZ ;  /* 0x0000000205057219 */ /* 0x000fe400000006ff */
[----:B--2---:R-:W-:-:S04]  /*4010*/  LOP3.LUT R0, R0, R3, RZ, 0xc0, !PT ;  /* 0x0000000300007212 */ /* 0x004fc800078ec0ff */
[----:B------:R-:W-:-:S13]  /*4020*/  ISETP.NE.AND P0, PT, R0, R3, PT ;  /* 0x000000030000720c */ /* 0x000fda0003f05270 */
[----:B------:R-:W-:Y:S05]  /*4030*/  @P0 BRA `(.L_x_65) ;  /* 0x00000000005c0947 */ /* 0x000fea0003800000 */
[----:B------:R-:W2:Y:S02]  /*4040*/  LDS R0, [UR4+0x18] ;  /* 0x00001804ff007984 */ /* 0x000ea40008000800 */
[----:B--2---:R-:W-:-:S04]  /*4050*/  LOP3.LUT R0, R0, R5, RZ, 0xc0, !PT ;  /* 0x0000000500007212 */ /* 0x004fc800078ec0ff */
[----:B------:R-:W-:-:S13]  /*4060*/  ISETP.NE.AND P0, PT, R0, R5, PT ;  /* 0x000000050000720c */ /* 0x000fda0003f05270 */
[----:B------:R-:W-:Y:S05]  /*4070*/  @P0 BRA `(.L_x_66) ;  /* 0x0000000000400947 */ /* 0x000fea0003800000 */
[----:B------:R-:W-:Y:S01]  /*4080*/  R2UR UR8, R3 ;  /* 0x00000000030872ca */ /* 0x000fe200000e0000 */
[----:B------:R-:W2:Y:S01]  /*4090*/  S2R R2, SR_LANEID ;  /* 0x0000000000027919 */ /* 0x000ea20000000000 */
[----:B------:R-:W-:Y:S01]  /*40a0*/  LOP3.LUT R5, RZ, R5, RZ, 0x33, !PT ;  /* 0x00000005ff057212 */ /* 0x000fe200078e33ff */
[----:B------:R-:W-:Y:S02]  /*40b0*/  VOTEU.ANY UR7, UPT, PT ;  /* 0x0000000000077886 */ /* 0x000fe400038e0100 */
[----:B------:R-:W-:Y:S01]  /*40c0*/  UFLO.U32 UR7, UR7 ;  /* 0x00000007000772bd */ /* 0x000fe200080e0000 */
[----:B------:R-:W4:Y:S07]  /*40d0*/  REDUX UR5, R5 ;  /* 0x00000000050573c4 */ /* 0x000f2e0000000000 */
[----:B------:R-:W-:-:S06]  /*40e0*/  ULOP3.LUT UR8, URZ, UR8, URZ, 0x33, !UPT ;  /* 0x00000008ff087292 */ /* 0x000fcc000f8e33ff */
[----:B------:R-:W-:-:S04]  /*40f0*/  IMAD.U32 R0, RZ, RZ, UR8 ;  /* 0x00000008ff007e24 */ /* 0x000fc8000f8e00ff */
[----:B------:R-:W1:Y:S02]  /*4100*/  REDUX UR6, R0 ;  /* 0x00000000000673c4 */ /* 0x000e640000000000 */
[----:B------:R1:W-:Y:S01]  /*4110*/  UTCATOMSWS.AND URZ, UR8 ;  /* 0x0000000800ff79e3 */ /* 0x0003e20008000000 */
[----:B--2---:R-:W-:Y:S01]  /*4120*/  ISETP.EQ.U32.AND P0, PT, R2, UR7, PT ;  /* 0x0000000702007c0c */ /* 0x004fe2000bf02070 */
[----:B----4-:R-:W-:Y:S02]  /*4130*/  IMAD.U32 R2, RZ, RZ, UR5 ;  /* 0x00000005ff027e24 */ /* 0x010fe4000f8e00ff */
[----:B-1----:R-:W-:-:S10]  /*4140*/  IMAD.U32 R3, RZ, RZ, UR6 ;  /* 0x00000006ff037e24 */ /* 0x002fd4000f8e00ff */
[----:B------:R1:W-:Y:S04]  /*4150*/  @P0 ATOMS.AND RZ, [UR4+0x14], R3 ;  /* 0x00001403ffff098c */ /* 0x0003e8000a800004 */
[----:B------:R1:W-:Y:S01]  /*4160*/  @P0 ATOMS.AND RZ, [UR4+0x18], R2 ;  /* 0x00001802ffff098c */ /* 0x0003e2000a800004 */
[----:B------:R-:W-:Y:S05]  /*4170*/  BRA `(.L_x_67) ;  /* 0x0000000000147947 */ /* 0x000fea0003800000 */
.L_x_66:
[----:B------:R-:W-:Y:S02]  /*4180*/  MOV R2, 0x41a0 ;  /* 0x000041a000027802 */ /* 0x000fe40000000f00 */
[----:B-1-3-5:R-:W-:Y:S05]  /*4190*/  CALL.REL.NOINC `($__internal_0_$__cuda_sm10x_tcgen05_guardrail_trap_col_being_dealloced_not_returned_by_alloc) ;  /* 0x0000004400cc7944 */ /* 0x02afea0003c00000 */
[----:B------:R-:W-:Y:S05]  /*41a0*/  BRA `(.L_x_67) ;  /* 0x0000000000087947 */ /* 0x000fea0003800000 */
.L_x_65:
[----:B------:R-:W-:Y:S02]  /*41b0*/  MOV R2, 0x41d0 ;  /* 0x000041d000027802 */ /* 0x000fe40000000f00 */
[----:B-1-3-5:R-:W-:Y:S05]  /*41c0*/  CALL.REL.NOINC `($__internal_2_$__cuda_sm10x_tcgen05_guardrail_trap_unallocated_columns_being_dealloced) ;  /* 0x0000004400d87944 */ /* 0x02afea0003c00000 */
.L_x_67:
[----:B------:R-:W-:Y:S01]  /*41d0*/  NOP ;  /* 0x0000000000007918 */ /* 0x000fe20000000000 */
[----:B---3--:R-:W-:Y:S05]  /*41e0*/  EXIT ;  /* 0x000000000000794d */ /* 0x008fea0003800000 */
.L_x_51:
[----:B------:R-:W2:Y:S01]  /*41f0*/  LDC R78, c[0x0][0x384] ;  /* 0x0000e100ff4e7b82 */ /* 0x000ea20000000800 */
[----:B------:R-:W-:Y:S01]  /*4200*/  UISETP.NE.OR UP6, UPT, UR4, 0x3, !UP6 ;  /* 0x000000030400788c */ /* 0x000fe2000f7c5670 */
[----:B--2---:R-:W-:-:S08]  /*4210*/  IADD3 R78, PT, PT, R78, 0x3f, RZ ;  /* 0x0000003f4e4e7810 */ /* 0x004fd00007ffe0ff */
[----:B------:R-:W-:Y:S05]  /*4220*/  BRA.U UP6, `(.L_x_68) ;  /* 0x00000011068c7547 */ /* 0x000fea000b800000 */
[----:B------:R-:W2:Y:S01]  /*4230*/  LDC R20, c[0x0][0x388] ;  /* 0x0000e200ff147b82 */ /* 0x000ea20000000800 */
[----:B------:R-:W3:Y:S01]  /*4240*/  LDCU.64 UR6, c[0x0][0x888] ;  /* 0x00011100ff0677ac */ /* 0x000ee20008000a00 */
[----:B------:R-:W-:Y:S01]  /*4250*/  SHF.R.S32.HI R3, RZ, 0x1f, R78 ;  /* 0x0000001fff037819 */ /* 0x000fe2000001144e */
[----:B------:R-:W-:Y:S01]  /*4260*/  IMAD.MOV.U32 R38, RZ, RZ, 0x1 ;  /* 0x00000001ff267424 */ /* 0x000fe200078e00ff */
[----:B------:R-:W4:Y:S02]  /*4270*/  LDCU.64 UR4, c[0x0][0x890] ;  /* 0x00011200ff0477ac */ /* 0x000f240008000a00 */
[----:B------:R-:W-:Y:S01]  /*4280*/  LEA.HI R32, R3, R78, RZ, 0x6 ;  /* 0x0000004e03207211 */ /* 0x000fe200078f30ff */
[----:B------:R-:W-:Y:S01]  /*4290*/  IMAD.MOV.U32 R25, RZ, RZ, RZ ;  /* 0x000000ffff197224 */ /* 0x000fe200078e00ff */
[----:B------:R-:W1:Y:S01]  /*42a0*/  LDC R0, c[0x0][0xb30] ;  /* 0x0002cc00ff007b82 */ /* 0x000e620000000800 */
[----:B------:R-:W-:Y:S01]  /*42b0*/  UMOV UR15, 0x400 ;  /* 0x00000400000f7882 */ /* 0x000fe20000000000 */
[----:B------:R-:W-:Y:S01]  /*42c0*/  IMAD.MOV.U32 R24, RZ, RZ, 0x2000 ;  /* 0x00002000ff187424 */ /* 0x000fe200078e00ff */
[----:B------:R-:W-:Y:S01]  /*42d0*/  ULEA UR15, UR45, UR15, 0x18 ;  /* 0x0000000f2d0f7291 */ /* 0x000fe2000f8ec0ff */
[----:B------:R-:W-:Y:S01]  /*42e0*/  SHF.R.S32.HI R32, RZ, 0x6, R32 ;  /* 0x00000006ff207819 */ /* 0x000fe20000011420 */
[----:B------:R-:W-:-:S02]  /*42f0*/  USEL UR16, URZ, 0x1, UP5 ;  /* 0x00000001ff107887 */ /* 0x000fc4000a800000 */
[----:B------:R-:W-:Y:S01]  /*4300*/  UIADD3 UR14, UPT, UPT, UR15, 0xa8, URZ ;  /* 0x000000a80f0e7890 */ /* 0x000fe2000fffe0ff */
[----:B------:R-:W1:Y:S01]  /*4310*/  LDC R23, c[0x0][0x370] ;  /* 0x0000dc00ff177b82 */ /* 0x000e620000000800 */
[----:B------:R-:W-:Y:S02]  /*4320*/  UPLOP3.LUT UP2, UPT, UPT, UPT, UPT, 0x40, 0x4 ;  /* 0x000000000004789c */ /* 0x000fe40003f4e870 */
[----:B---3--:R-:W-:Y:S02]  /*4330*/  UISETP.NE.U32.AND UP1, UPT, UR6, URZ, UPT ;  /* 0x000000ff0600728c */ /* 0x008fe4000bf25070 */
[----:B------:R-:W-:Y:S02]  /*4340*/  UPRMT UR14, URZ, 0x654, UR14 ;  /* 0x00000654ff0e7896 */ /* 0x000fe4000800000e */
[----:B------:R-:W-:Y:S01]  /*4350*/  UISETP.NE.AND.EX UP1, UPT, UR7, URZ, UPT, UP1 ;  /* 0x000000ff0700728c */ /* 0x000fe2000bf25310 */
[----:B------:R-:W3:Y:S01]  /*4360*/  LDC R2, c[0x0][0xb0c] ;  /* 0x0002c300ff027b82 */ /* 0x000ee20000000800 */
[C---:B--2---:R-:W-:Y:S01]  /*4370*/  R2UR UR7, R20.reuse ;  /* 0x00000000140772ca */ /* 0x044fe200000e0000 */
[----:B----4-:R-:W-:Y:S01]  /*4380*/  UISETP.NE.U32.AND UP4, UPT, UR4, URZ, UPT ;  /* 0x000000ff0400728c */ /* 0x010fe2000bf85070 */
[----:B------:R-:W-:Y:S01]  /*4390*/  R2UR UR6, R20 ;  /* 0x00000000140672ca */ /* 0x000fe200000e0000 */
[----:B------:R-:W-:-:S02]  /*43a0*/  UMOV UR17, URZ ;  /* 0x000000ff00117c82 */ /* 0x000fc40008000000 */
[----:B------:R-:W-:Y:S02]  /*43b0*/  UISETP.NE.AND.EX UP4, UPT, UR5, URZ, UPT, UP4 ;  /* 0x000000ff0500728c */ /* 0x000fe4000bf85340 */
[----:B------:R-:W2:Y:S01]  /*43c0*/  LDC R18, c[0x0][0xb20] ;  /* 0x0002c800ff127b82 */ /* 0x000ea20000000800 */
[----:B-1----:R-:W-:-:S07]  /*43d0*/  ISETP.NE.AND P1, PT, R0, 0x1, PT ;  /* 0x000000010000780c */ /* 0x002fce0003f25270 */
[----:B------:R-:W1:Y:S08]  /*43e0*/  LDC.64 R36, c[0x0][0x348] ;  /* 0x0000d200ff247b82 */ /* 0x000e700000000a00 */
[----:B------:R-:W4:Y:S08]  /*43f0*/  LDC.64 R16, c[0x0][0xb10] ;  /* 0x0002c400ff107b82 */ /* 0x000f300000000a00 */
[----:B------:R-:W1:Y:S08]  /*4400*/  LDC.64 R6, c[0x0][0xb18] ;  /* 0x0002c600ff067b82 */ /* 0x000e700000000a00 */
[----:B------:R-:W1:Y:S08]  /*4410*/  LDC.64 R4, c[0x0][0xb28] ;  /* 0x0002ca00ff047b82 */ /* 0x000e700000000a00 */
[----:B---3--:R-:W1:Y:S02]  /*4420*/  LDC R22, c[0x0][0x374] ;  /* 0x0000dd00ff167b82 */ /* 0x008e640000000800 */
.L_x_77:
[----:B------:R-:W-:Y:S02]  /*4430*/  IABS R14, R32 ;  /* 0x00000020000e7213 */ /* 0x000fe40000000000 */
[----:B------:R-:W-:Y:S02]  /*4440*/  SHF.L.U32 R0, R25, 0x1f, RZ ;  /* 0x0000001f19007819 */ /* 0x000fe400000006ff */
[----:B---3--:R-:W3:Y:S01]  /*4450*/  I2F.RP R9, R14 ;  /* 0x0000000e00097306 */ /* 0x008ee20000209400 */
[----:B------:R-:W-:Y:S01]  /*4460*/  IABS R10, R20 ;  /* 0x00000014000a7213 */ /* 0x000fe20000000000 */
[----:B------:R-:W2:Y:S01]  /*4470*/  SYNCS.PHASECHK.TRANS64.TRYWAIT P2, [UR15+0xa0], R0 ;  /* 0x0000a000ff0075a7 */ /* 0x000ea2000804110f */
[----:B------:R-:W-:Y:S02]  /*4480*/  IABS R12, R32 ;  /* 0x00000020000c7213 */ /* 0x000fe40000000000 */
[----:B------:R-:W-:Y:S05]  /*4490*/  ISETP.NE.AND P3, PT, R32, RZ, PT ;  /* 0x000000ff2000720c */ /* 0x000fea0003f65270 */
[----:B------:R-:W4:Y:S01]  /*44a0*/  I2F.RP R11, R10 ;  /* 0x0000000a000b7306 */ /* 0x000f220000209400 */
[----:B------:R-:W-:Y:S09]  /*44b0*/  IMAD.MOV R12, RZ, RZ, -R12 ;  /* 0x000000ffff0c7224 */ /* 0x000ff200078e0a0c */
[----:B---3--:R-:W3:Y:S10]  /*44c0*/  MUFU.RCP R3, R9 ;  /* 0x0000000900037308 */ /* 0x008ef40000001000 */
[----:B----4-:R-:W4:Y:S01]  /*44d0*/  MUFU.RCP R11, R11 ;  /* 0x0000000b000b7308 */ /* 0x010f220000001000 */
[----:B---3--:R-:W-:Y:S09]  /*44e0*/  VIADD R30, R3, 0xffffffe ;  /* 0x0ffffffe031e7836 */ /* 0x008ff20000000000 */
[----:B------:R-:W3:Y:S01]  /*44f0*/  F2I.FTZ.U32.TRUNC.NTZ R31, R30 ;  /* 0x0000001e001f7305 */ /* 0x000ee2000021f000 */
[----:B----4-:R-:W-:Y:S09]  /*4500*/  VIADD R9, R11, 0xffffffe ;  /* 0x0ffffffe0b097836 */ /* 0x010ff20000000000 */
[----:B------:R-:W4:Y:S01]  /*4510*/  F2I.FTZ.U32.TRUNC.NTZ R9, R9 ;  /* 0x0000000900097305 */ /* 0x000f22000021f000 */
[--C-:B---3--:R-:W-:Y:S02]  /*4520*/  IMAD.MOV R3, RZ, RZ, -R31.reuse ;  /* 0x000000ffff037224 */ /* 0x108fe400078e0a1f */
[----:B------:R-:W-:Y:S02]  /*4530*/  IMAD.MOV.U32 R30, RZ, RZ, RZ ;  /* 0x000000ffff1e7224 */ /* 0x000fe400078e00ff */
[----:B------:R-:W-:Y:S01]  /*4540*/  IMAD R28, R3, R14, RZ ;  /* 0x0000000e031c7224 */ /* 0x000fe200078e02ff */
[----:B------:R-:W-:Y:S03]  /*4550*/  IABS R3, R19 ;  /* 0x0000001300037213 */ /* 0x000fe60000000000 */
[----:B------:R-:W-:Y:S06]  /*4560*/  IMAD.HI.U32 R28, R31, R28, R30 ;  /* 0x0000001c1f1c7227 */ /* 0x000fec00078e001e */
[----:B------:R-:W-:Y:S04]  /*4570*/  IMAD.HI.U32 R27, R28, R3, RZ ;  /* 0x000000031c1b7227 */ /* 0x000fe800078e00ff */
[----:B------:R-:W-:Y:S05]  /*4580*/  IMAD R3, R27, R12, R3 ;  /* 0x0000000c1b037224 */ /* 0x000fea00078e0203 */
[----:B------:R-:W-:Y:S11]  /*4590*/  ISETP.GT.U32.AND P0, PT, R14, R3, PT ;  /* 0x000000030e00720c */ /* 0x000ff60003f04070 */
[----:B------:R-:W-:Y:S02]  /*45a0*/  @!UPT UIADD3 URZ, UPT, UPT, URZ, URZ, URZ ;  /* 0x000000fffffff290 */ /* 0x000fe4000fffe0ff */
[-C--:B------:R-:W-:Y:S01]  /*45b0*/  @!P0 IADD3 R3, PT, PT, R3, -R14.reuse, RZ ;  /* 0x8000000e03038210 */ /* 0x080fe20007ffe0ff */
[----:B------:R-:W-:Y:S03]  /*45c0*/  @!P0 VIADD R27, R27, 0x1 ;  /* 0x000000011b1b8836 */ /* 0x000fe60000000000 */
[----:B------:R-:W-:Y:S02]  /*45d0*/  ISETP.GE.U32.AND P4, PT, R3, R14, PT ;  /* 0x0000000e0300720c */ /* 0x000fe40003f86070 */
[----:B------:R-:W-:Y:S04]  /*45e0*/  LOP3.LUT R3, R19, R32, RZ, 0x3c, !PT ;  /* 0x0000002013037212 */ /* 0x000fe800078e3cff */
[----:B------:R-:W-:Y:S07]  /*45f0*/  ISETP.GE.AND P0, PT, R3, RZ, PT ;  /* 0x000000ff0300720c */ /* 0x000fee0003f06270 */
[----:B------:R-:W-:Y:S01]  /*4600*/  @P4 IADD3 R27, PT, PT, R27, 0x1, RZ ;  /* 0x000000011b1b4810 */ /* 0x000fe20007ffe0ff */
[----:B--2-4-:R-:W-:Y:S06]  /*4610*/  @!P2 BRA `(.L_x_69) ;  /* 0x0000003c00c8a947 */ /* 0x014fec0003800000 */
.L_x_144:
[----:B------:R-:W-:Y:S01]  /*4620*/  MOV R15, R9 ;  /* 0x00000009000f7202 */ /* 0x000fe20000000f00 */
[----:B------:R-:W3:Y:S01]  /*4630*/  LDS.128 R28, [UR15+0xe0] ;  /* 0x0000e00fff1c7984 */ /* 0x000ee20008000c00 */
[----:B--2---:R-:W-:Y:S02]  /*4640*/  IMAD.MOV R0, RZ, RZ, -R9 ;  /* 0x000000ffff007224 */ /* 0x004fe400078e0a09 */
[----:B------:R-:W-:Y:S01]  /*4650*/  @!P0 IMAD.MOV R27, RZ, RZ, -R27 ;  /* 0x000000ffff1b8224 */ /* 0x000fe200078e0a1b */
[----:B------:R-:W-:Y:S01]  /*4660*/  @!P3 LOP3.LUT R27, RZ, R32, RZ, 0x33, !PT ;  /* 0x00000020ff1bb212 */ /* 0x000fe200078e33ff */
[----:B------:R-:W-:Y:S01]  /*4670*/  IMAD R34, R0, R10, RZ ;  /* 0x0000000a00227224 */ /* 0x000fe200078e02ff */
[----:B------:R-:W-:Y:S01]  /*4680*/  ISETP.GE.AND P0, PT, R26, 0x1, PT ;  /* 0x000000011a00780c */ /* 0x000fe20003f06270 */
[----:B------:R-:W-:Y:S01]  /*4690*/  IMAD.MOV.U32 R14, RZ, RZ, RZ ;  /* 0x000000ffff0e7224 */ /* 0x000fe200078e00ff */
[----:B------:R-:W-:Y:S01]  /*46a0*/  IABS R3, R27 ;  /* 0x0000001b00037213 */ /* 0x000fe20000000000 */
[----:B------:R-:W-:Y:S01]  /*46b0*/  @!PT LDS RZ, [RZ] ;  /* 0x00000000fffff984 */ /* 0x000fe20000000800 */
[----:B------:R-:W-:Y:S01]  /*46c0*/  @!PT LDS RZ, [RZ] ;  /* 0x00000000fffff984 */ /* 0x000fe20000000800 */
[----:B------:R-:W-:Y:S01]  /*46d0*/  @!PT LDS RZ, [RZ] ;  /* 0x00000000fffff984 */ /* 0x000fe20000000800 */
[----:B------:R-:W-:Y:S01]  /*46e0*/  @!PT LDS RZ, [RZ] ;  /* 0x00000000fffff984 */ /* 0x000fe20000000800 */
[----:B------:R2:W-:Y:S06]  /*46f0*/  MEMBAR.ALL.CTA ;  /* 0x0000000000007992 */ /* 0x0005ec0000008000 */
[----:B--2---:R-:W2:Y:S01]  /*4700*/  FENCE.VIEW.ASYNC.S ;  /* 0x00000000000073c6 */ /* 0x004ea20000000000 */
[----:B-----5:R-:W-:Y:S01]  /*4710*/  LOP3.LUT R33, R27, R20, RZ, 0x3c, !PT ;  /* 0x000000141b217212 */ /* 0x020fe200078e3cff */
[----:B------:R-:W-:Y:S06]  /*4720*/  IMAD.HI.U32 R34, R9, R34, R14 ;  /* 0x0000002209227227 */ /* 0x000fec00078e000e */
[----:B------:R-:W-:Y:S04]  /*4730*/  IMAD.HI.U32 R34, R34, R3, RZ ;  /* 0x0000000322227227 */ /* 0x000fe800078e00ff */
[----:B------:R-:W-:Y:S04]  /*4740*/  IMAD.MOV R0, RZ, RZ, -R34 ;  /* 0x000000ffff007224 */ /* 0x000fe800078e0a22 */
[C---:B------:R-:W-:Y:S05]  /*4750*/  IMAD R3, R10.reuse, R0, R3 ;  /* 0x000000000a037224 */ /* 0x040fea00078e0203 */
[----:B------:R-:W-:Y:S01]  /*4760*/  ISETP.GT.U32.AND P4, PT, R10, R3, PT ;  /* 0x000000030a00720c */ /* 0x000fe20003f84070 */
[----:B--2---:R-:W-:Y:S01]  /*4770*/  SYNCS.ARRIVE.TRANS64.RED.A1T0 RZ, [UR14], RZ ;  /* 0x000000ffffff79a7 */ /* 0x004fe2000810040e */
[----:B---3--:R-:W-:Y:S11]  /*4780*/  LOP3.LUT P3, RZ, R30, 0x1, RZ, 0xc0, !PT ;  /* 0x000000011eff7812 */ /* 0x008ff6000786c0ff */
[-C--:B------:R-:W-:Y:S04]  /*4790*/  @!P4 IADD3 R3, PT, PT, R3, -R10.reuse, RZ ;  /* 0x8000000a0303c210 */ /* 0x080fe80007ffe0ff */
[----:B------:R-:W-:Y:S02]  /*47a0*/  ISETP.GE.U32.AND P5, PT, R3, R10, PT ;  /* 0x0000000a0300720c */ /* 0x000fe40003fa6070 */
[----:B------:R-:W-:Y:S02]  /*47b0*/  @P3 MOV R13, R28 ;  /* 0x0000001c000d3202 */ /* 0x000fe40000000f00 */
[----:B------:R-:W-:Y:S01]  /*47c0*/  @P3 LOP3.LUT R8, R29, 0xffff, RZ, 0xc0, !PT ;  /* 0x0000ffff1d083812 */ /* 0x000fe200078ec0ff */
[----:B------:R-:W-:Y:S08]  /*47d0*/  @!P0 BRA `(.L_x_70) ;  /* 0x0000000000a48947 */ /* 0x000ff00003800000 */
[----:B-1----:R-:W-:Y:S01]  /*47e0*/  IMAD.HI.U32 R39, R22, R7, RZ ;  /* 0x0000000716277227 */ /* 0x002fe200078e00ff */
[----:B------:R-:W-:Y:S02]  /*47f0*/  ISETP.NE.AND P0, PT, R6, 0x1, PT ;  /* 0x000000010600780c */ /* 0x000fe40003f05270 */
[----:B------:R-:W-:Y:S01]  /*4800*/  ISETP.NE.AND P2, PT, R26, 0x1, PT ;  /* 0x000000011a00780c */ /* 0x000fe20003f45270 */
[----:B------:R-:W-:Y:S01]  /*4810*/  IMAD.HI.U32 R40, R23, R16, RZ ;  /* 0x0000001017287227 */ /* 0x000fe200078e00ff */
[----:B------:R-:W-:Y:S02]  /*4820*/  SHF.R.U32.HI R39, RZ, R18, R39 ;  /* 0x00000012ff277219 */ /* 0x000fe40000011627 */
[----:B------:R-:W-:Y:S01]  /*4830*/  ISETP.NE.AND P6, PT, R2, 0x1, PT ;  /* 0x000000010200780c */ /* 0x000fe20003fc5270 */
[----:B------:R-:W-:Y:S01]  /*4840*/  IMAD.HI.U32 R42, R13, R16, RZ ;  /* 0x000000100d2a7227 */ /* 0x000fe200078e00ff */
[----:B------:R-:W-:Y:S02]  /*4850*/  SHF.R.U32.HI R40, RZ, R17, R40 ;  /* 0x00000011ff287219 */ /* 0x000fe40000011628 */
[----:B------:R-:W-:Y:S01]  /*4860*/  SEL R3, R22, R39, !P0 ;  /* 0x0000002716037207 */ /* 0x000fe20004000000 */
[C---:B------:R-:W-:Y:S01]  /*4870*/  IMAD.HI.U32 R39, R8.reuse, R7, RZ ;  /* 0x0000000708277227 */ /* 0x040fe200078e00ff */
[----:B------:R-:W-:Y:S02]  /*4880*/  SEL R11, R23, R40, !P6 ;  /* 0x00000028170b7207 */ /* 0x000fe40007000000 */
[----:B------:R-:W-:Y:S01]  /*4890*/  SHF.R.U32.HI R42, RZ, R17, R42 ;  /* 0x00000011ff2a7219 */ /* 0x000fe2000001162a */
[----:B------:R-:W-:Y:S01]  /*48a0*/  IMAD.HI.U32 R44, R3, R4, RZ ;  /* 0x00000004032c7227 */ /* 0x000fe200078e00ff */
[----:B------:R-:W-:Y:S03]  /*48b0*/  SHF.R.U32.HI R39, RZ, R18, R39 ;  /* 0x00000012ff277219 */ /* 0x000fe60000011627 */
[----:B------:R-:W-:Y:S01]  /*48c0*/  IMAD.HI.U32 R40, R11, R4, RZ ;  /* 0x000000040b287227 */ /* 0x000fe200078e00ff */
[----:B------:R-:W-:Y:S02]  /*48d0*/  @P2 SHF.R.U32.HI R3, RZ, R5, R44 ;  /* 0x00000005ff032219 */ /* 0x000fe4000001162c */
[----:B------:R-:W-:Y:S02]  /*48e0*/  SEL R9, R8, R39, !P0 ;  /* 0x0000002708097207 */ /* 0x000fe40004000000 */
[----:B------:R-:W-:Y:S01]  /*48f0*/  @P2 SHF.R.U32.HI R11, RZ, R5, R40 ;  /* 0x00000005ff0b2219 */ /* 0x000fe20000011628 */
[C---:B------:R-:W-:Y:S01]  /*4900*/  IMAD R10, R26.reuse, R3, RZ ;  /* 0x000000031a0a7224 */ /* 0x040fe200078e02ff */
[----:B------:R-:W-:Y:S01]  /*4910*/  SEL R3, R13, R42, !P6 ;  /* 0x0000002a0d037207 */ /* 0x000fe20007000000 */
[C---:B------:R-:W-:Y:S03]  /*4920*/  IMAD.HI.U32 R14, R9.reuse, R4, RZ ;  /* 0x00000004090e7227 */ /* 0x040fe600078e00ff */
[----:B------:R-:W-:Y:S01]  /*4930*/  ISETP.GE.AND P0, PT, R9, R10, PT ;  /* 0x0000000a0900720c */ /* 0x000fe20003f06270 */
[C---:B------:R-:W-:Y:S01]  /*4940*/  IMAD R12, R26.reuse, R11, RZ ;  /* 0x0000000b1a0c7224 */ /* 0x040fe200078e02ff */
[-C--:B------:R-:W-:Y:S04]  /*4950*/  SHF.R.U32.HI R14, RZ, R5.reuse, R14 ;  /* 0x00000005ff0e7219 */ /* 0x080fe8000001160e */
[----:B------:R-:W-:Y:S02]  /*4960*/  ISETP.GE.OR P0, PT, R3, R12, P0 ;  /* 0x0000000c0300720c */ /* 0x000fe40000706670 */
[----:B------:R-:W-:Y:S05]  /*4970*/  SEL R15, R9, R14, !P2 ;  /* 0x0000000e090f7207 */ /* 0x000fea0005000000 */
[----:B------:R-:W-:Y:S04]  /*4980*/  IMAD.MOV R14, RZ, RZ, -R15 ;  /* 0x000000ffff0e7224 */ /* 0x000fe800078e0a0f */
[----:B------:R-:W-:Y:S02]  /*4990*/  IMAD R14, R26, R14, R9 ;  /* 0x0000000e1a0e7224 */ /* 0x000fe400078e0209 */
[C---:B------:R-:W-:Y:S05]  /*49a0*/  @!P0 IMAD.HI.U32 R10, R3.reuse, R4, RZ ;  /* 0x00000004030a8227 */ /* 0x040fea00078e00ff */
[----:B------:R-:W-:Y:S04]  /*49b0*/  @!P0 SHF.R.U32.HI R10, RZ, R5, R10 ;  /* 0x00000005ff0a8219 */ /* 0x000fe8000001160a */
[----:B------:R-:W-:Y:S01]  /*49c0*/  @!P0 SEL R0, R3, R10, !P2 ;  /* 0x0000000a03008207 */ /* 0x000fe20005000000 */
[----:B------:R-:W-:Y:S03]  /*49d0*/  IMAD.MOV R10, RZ, RZ, -R3 ;  /* 0x000000ffff0a7224 */ /* 0x000fe600078e0a03 */
[----:B------:R-:W-:Y:S01]  /*49e0*/  @!P0 IADD3 R15, PT, PT, R15, -R0, RZ ;  /* 0x800000000f0f8210 */ /* 0x000fe20007ffe0ff */
[----:B------:R-:W-:Y:S01]  /*49f0*/  @!P0 IMAD R0, R11, R14, R0 ;  /* 0x0000000e0b008224 */ /* 0x000fe200078e0200 */
[----:B------:R-:W-:Y:S01]  /*4a00*/  IADD3 R11, PT, PT, -R9, RZ, RZ ;  /* 0x000000ff090b7210 */ /* 0x000fe20007ffe1ff */
[----:B------:R-:W-:Y:S02]  /*4a10*/  IMAD R13, R2, R10, R13 ;  /* 0x0000000a020d7224 */ /* 0x000fe400078e020d */
[----:B------:R-:W-:Y:S02]  /*4a20*/  @!P0 IMAD R9, R15, R26, R3 ;  /* 0x0000001a0f098224 */ /* 0x000fe400078e0203 */
[----:B------:R-:W-:Y:S02]  /*4a30*/  @!P0 IMAD.MOV.U32 R3, RZ, RZ, R0 ;  /* 0x000000ffff038224 */ /* 0x000fe400078e0000 */
[----:B------:R-:W-:Y:S02]  /*4a40*/  IMAD R8, R6, R11, R8 ;  /* 0x0000000b06087224 */ /* 0x000fe400078e0208 */
[----:B------:R-:W-:Y:S02]  /*4a50*/  IMAD R13, R3, R2, R13 ;  /* 0x00000002030d7224 */ /* 0x000fe400078e020d */
[----:B------:R-:W-:Y:S02]  /*4a60*/  IMAD R8, R9, R6, R8 ;  /* 0x0000000609087224 */ /* 0x000fe400078e0208 */
.L_x_70:
[----:B------:R-:W-:Y:S05]  /*4a70*/  BRA.U UP2, `(.L_x_71) ;  /* 0x0000000102107547 */ /* 0x000fea000b800000 */
[----:B------:R-:W-:Y:S04]  /*4a80*/  MOV R0, UR16 ;  /* 0x0000001000007c02 */ /* 0x000fe80008000f00 */
[----:B------:R-:W-:Y:S04]  /*4a90*/  SHF.L.U32 R3, R0, 0x1f, RZ ;  /* 0x0000001f00037819 */ /* 0x000fe800000006ff */
[----:B------:R-:W2:Y:S02]  /*4aa0*/  SYNCS.PHASECHK.TRANS64.TRYWAIT P0, [UR15+0x98], R3 ;  /* 0x00009803ff0075a7 */ /* 0x000ea4000800110f */
[----:B--2---:R-:W-:Y:S05]  /*4ab0*/  @!P0 BRA `(.L_x_72) ;  /* 0x0000003800b88947 */ /* 0x004fea0003800000 */
.L_x_71:
[----:B------:R-:W-:Y:S01]  /*4ac0*/  R2UR UR8, R33 ;  /* 0x00000000210872ca */ /* 0x000fe200000e0000 */
[----:B------:R-:W-:Y:S01]  /*4ad0*/  @!P4 VIADD R34, R34, 0x1 ;  /* 0x000000012222c836 */ /* 0x000fe20000000000 */
[----:B------:R-:W-:Y:S01]  /*4ae0*/  ISETP.NE.AND P0, PT, R20, RZ, PT ;  /* 0x000000ff1400720c */ /* 0x000fe20003f05270 */
[----:B--2---:R-:W-:Y:S01]  /*4af0*/  IMAD.MOV R0, RZ, RZ, -R27 ;  /* 0x000000ffff007224 */ /* 0x004fe200078e0a1b */
[----:B------:R-:W-:Y:S01]  /*4b00*/  R2UR UR11, R21 ;  /* 0x00000000150b72ca */ /* 0x000fe200000e0000 */
[----:B------:R-:W-:Y:S01]  /*4b10*/  @P5 VIADD R34, R34, 0x1 ;  /* 0x0000000122225836 */ /* 0x000fe20000000000 */
[----:B------:R-:W-:Y:S01]  /*4b20*/  R2UR UR12, R27 ;  /* 0x000000001b0c72ca */ /* 0x000fe200000e0000 */
[----:B------:R-:W-:Y:S01]  /*4b30*/  IMAD R19, R32, R0, R19 ;  /* 0x0000000020137224 */ /* 0x000fe200078e0213 */
[----:B------:R-:W-:Y:S02]  /*4b40*/  ISETP.NE.U32.AND P2, PT, RZ, UR4, PT ;  /* 0x00000004ff007c0c */ /* 0x000fe4000bf45070 */
[----:B------:R-:W-:Y:S02]  /*4b50*/  R2UR UR13, R34 ;  /* 0x00000000220d72ca */ /* 0x000fe400000e0000 */
[----:B------:R-:W-:Y:S01]  /*4b60*/  R2UR UR10, R19 ;  /* 0x00000000130a72ca */ /* 0x000fe200000e0000 */
[----:B------:R-:W-:Y:S01]  /*4b70*/  UISETP.GE.AND UP3, UPT, UR8, URZ, UPT ;  /* 0x000000ff0800728c */ /* 0x000fe2000bf66270 */
[----:B------:R-:W-:Y:S01]  /*4b80*/  ISETP.NE.AND.EX P2, PT, RZ, UR5, PT, P2 ;  /* 0x00000005ff007c0c */ /* 0x000fe2000bf45320 */
[----:B------:R-:W-:Y:S02]  /*4b90*/  VOTEU.ALL UP2, P0 ;  /* 0x0000000000ff7886 */ /* 0x000fe40000040000 */
[----:B------:R-:W-:Y:S07]  /*4ba0*/  USHF.L.U32 UR11, UR11, 0x6, URZ ;  /* 0x000000060b0b7899 */ /* 0x000fee00080006ff */
[----:B------:R-:W-:Y:S02]  /*4bb0*/  @!UP3 UIADD3 UR13, UPT, UPT, -UR13, URZ, URZ ;  /* 0x000000ff0d0db290 */ /* 0x000fe4000fffe1ff */
[----:B------:R-:W-:Y:S02]  /*4bc0*/  @!UP2 ULOP3.LUT UR13, URZ, UR7, URZ, 0x33, !UPT ;  /* 0x00000007ff0da292 */ /* 0x000fe4000f8e33ff */
[----:B------:R-:W-:Y:S04]  /*4bd0*/  USHF.L.U32 UR10, UR10, 0x6, URZ ;  /* 0x000000060a0a7899 */ /* 0x000fe800080006ff */
[----:B------:R-:W-:Y:S05]  /*4be0*/  IMAD R0, RZ, RZ, -UR13 ;  /* 0x8000000dff007e24 */ /* 0x000fea000f8e02ff */
[----:B------:R-:W-:Y:S11]  /*4bf0*/  R2UR UR8, R0 ;  /* 0x00000000000872ca */ /* 0x000ff600000e0000 */
[----:B------:R-:W-:Y:S02]  /*4c00*/  @!UPT UIADD3 URZ, UPT, UPT, URZ, URZ, URZ ;  /* 0x000000fffffff290 */ /* 0x000fe4000fffe0ff */
[----:B------:R-:W-:Y:S01]  /*4c10*/  UIMAD UR12, UR6, UR8, UR12 ;  /* 0x00000008060c72a4 */ /* 0x000fe2000f8e020c */
[----:B------:R-:W-:Y:S11]  /*4c20*/  BRA.U !UP4, `(.L_x_73) ;  /* 0x000000010c347547 */ /* 0x000ff6000b800000 */
[----:B------:R-:W-:Y:S01]  /*4c30*/  UPLOP3.LUT UP0, UPT, UPT, UPT, UP1, 0x80, 0x8 ;  /* 0x000000000008789c */ /* 0x000fe20003f0f010 */
[----:B------:R-:W-:Y:S02]  /*4c40*/  HFMA2 R0, -RZ, RZ, 0, 5.9604644775390625e-08 ;  /* 0x00000001ff007431 */ /* 0x000fe400000001ff */
[----:B------:R-:W-:Y:S03]  /*4c50*/  IMAD.MOV.U32 R67, RZ, RZ, 0x1 ;  /* 0x00000001ff437424 */ /* 0x000fe600078e00ff */
[----:B------:R-:W-:Y:S05]  /*4c60*/  PLOP3.LUT P0, PT, PT, PT, UP0, 0x80, 0x8 ;  /* 0x000000000008781c */ /* 0x000fea0003f0f008 */
[----:B------:R-:W2:Y:S01]  /*4c70*/  @UP0 LDCU.64 UR18, c[0x0][0x888] ;  /* 0x00011100ff1207ac */ /* 0x000ea20008000a00 */
[----:B------:R-:W-:Y:S07]  /*4c80*/  @UP0 UIMAD UR8, UR48, UR4, URZ ;  /* 0x00000004300802a4 */ /* 0x000fee000f8e02ff */
[----:B------:R-:W-:Y:S01]  /*4c90*/  @!P0 PRMT R67, R0, 0x7610, R67 ;  /* 0x0000761000438816 */ /* 0x000fe20000000043 */
[----:B--2---:R-:W-:Y:S03]  /*4ca0*/  @UP0 UIMAD.WIDE UR18, UR8, 0x4, UR18 ;  /* 0x00000004081208a5 */ /* 0x004fe6000f8e0212 */
[----:B------:R-:W2:Y:S03]  /*4cb0*/  @!UP0 LDCU UR8, c[0x0][0x880] ;  /* 0x00011000ff0887ac */ /* 0x000ea60008000800 */
[----:B------:R-:W-:Y:S01]  /*4cc0*/  IMAD.U32 R10, RZ, RZ, UR18 ;  /* 0x00000012ff0a7e24 */ /* 0x000fe2000f8e00ff */
[----:B------:R-:W-:Y:S05]  /*4cd0*/  MOV R11, UR19 ;  /* 0x00000013000b7c02 */ /* 0x000fea0008000f00 */
[----:B------:R3:W5:Y:S02]  /*4ce0*/  @P0 LDG.E R35, desc[UR46][R10.64] ;  /* 0x0000002e0a230981 */ /* 0x000764000c1e1900 */
[----:B--23--:R-:W-:Y:S07]  /*4cf0*/  @!P0 IMAD.U32 R35, RZ, RZ, UR8 ;  /* 0x00000008ff238e24 */ /* 0x00cfee000f8e00ff */
.L_x_73:
[----:B-----5:R-:W-:Y:S01]  /*4d00*/  @!P2 FSETP.EQ.AND P0, PT, R35, RZ, PT ;  /* 0x000000ff2300a20b */ /* 0x020fe20003f02000 */
[----:B------:R-:W-:Y:S01]  /*4d10*/  @!UPT UIADD3 URZ, UPT, UPT, URZ, URZ, URZ ;  /* 0x000000fffffff290 */ /* 0x000fe2000fffe0ff */
[----:B------:R-:W-:Y:S11]  /*4d20*/  @!P2 BRA `(.L_x_74) ;  /* 0x000000000014a947 */ /* 0x000ff60003800000 */
[----:B------:R-:W-:Y:S02]  /*4d30*/  LOP3.LUT P2, RZ, R67, 0xff, RZ, 0xc0, !PT ;  /* 0x000000ff43ff7812 */ /* 0x000fe4000784c0ff */
[----:B------:R-:W-:Y:S04]  /*4d40*/  PLOP3.LUT P0, PT, PT, PT, UP0, 0x80, 0x8 ;  /* 0x000000000008781c */ /* 0x000fe80003f0f008 */
[----:B------:R-:W-:Y:S07]  /*4d50*/  PLOP3.LUT P0, PT, P0, PT, PT, 0x8, 0x80 ;  /* 0x000000000080781c */ /* 0x000fee000070e170 */
[----:B------:R-:W-:Y:S11]  /*4d60*/  @P2 FSETP.EQ.AND P0, PT, R35, RZ, PT ;  /* 0x000000ff2300220b */ /* 0x000ff60003f02000 */
[----:B------:R-:W-:Y:S02]  /*4d70*/  @!UPT UIADD3 URZ, UPT, UPT, URZ, URZ, URZ ;  /* 0x000000fffffff290 */ /* 0x000fe4000fffe0ff */
.L_x_74:
[----:B------:R-:W-:Y:S01]  /*4d80*/  ULEA UR19, UR17, UR15, 0x3 ;  /* 0x0000000f11137291 */ /* 0x000fe2000f8e18ff */
[----:B------:R-:W-:Y:S02]  /*4d90*/  SHF.L.U32 R3, R38, 0x1f, RZ ;  /* 0x0000001f26037819 */ /* 0x000fe400000006ff */
[----:B------:R-:W-:Y:S04]  /*4da0*/  ELECT P4, URZ, PT ;  /* 0x0000000000ff782f */ /* 0x000fe80003880000 */
[----:B------:R-:W-:Y:S02]  /*4db0*/  PLOP3.LUT P4, PT, P0, P4, PT, 0xf2, 0x2f ;  /* 0x00000000002f781c */ /* 0x000fe40000789e72 */
[----:B------:R-:W2:Y:S11]  /*4dc0*/  SYNCS.PHASECHK.TRANS64.TRYWAIT P2, [UR19+0x78], R3 ;  /* 0x00007803ff0075a7 */ /* 0x000eb60008041113 */
[----:B-1----:R-:W-:Y:S05]  /*4dd0*/  @!P4 IADD3 R19, P0, PT, R36, 0x580, RZ ;  /* 0x000005802413c810 */ /* 0x002fea0007f1e0ff */
[----:B------:R-:W-:Y:S01]  /*4de0*/  @!P4 IMAD.X R12, RZ, RZ, R37, P0 ;  /* 0x000000ffff0cc224 */ /* 0x000fe200000e0625 */
[----:B--2---:R-:W-:Y:S07]  /*4df0*/  @!P2 BRA `(.L_x_75) ;  /* 0x000000380000a947 */ /* 0x004fee0003800000 */
.L_x_147:
[----:B------:R-:W2:Y:S01]  /*4e00*/  LDC.64 R14, c[0x0][0xb10] ;  /* 0x0002c400ff0e7b82 */ /* 0x000ea20000000a00 */
[----:B------:R-:W-:Y:S01]  /*4e10*/  @!P4 R2UR UR8, R12 ;  /* 0x000000000c08c2ca */ /* 0x000fe200000e0000 */
[----:B------:R-:W-:Y:S01]  /*4e20*/  VOTEU.ALL UP3, P4 ;  /* 0x0000000000ff7886 */ /* 0x000fe20002060000 */
[----:B------:R-:W-:Y:S01]  /*4e30*/  @!P4 R2UR UR9, R19 ;  /* 0x000000001309c2ca */ /* 0x000fe200000e0000 */
[----:B------:R-:W-:Y:S01]  /*4e40*/  VOTEU.ALL UP2, P4 ;  /* 0x0000000000ff7886 */ /* 0x000fe20002040000 */
[----:B------:R-:W-:Y:S03]  /*4e50*/  @!P4 IMAD.MOV.U32 R19, RZ, RZ, 0x2000 ;  /* 0x00002000ff13c424 */ /* 0x000fe600078e00ff */
[----:B------:R-:W3:Y:S01]  /*4e60*/  LDC.64 R10, c[0x0][0xb18] ;  /* 0x0002c600ff0a7b82 */ /* 0x000ee20000000a00 */
[----:B------:R-:W-:Y:S01]  /*4e70*/  UMOV UR24, 0x0 ;  /* 0x0000000000187882 */ /* 0x000fe20000000000 */
[----:B------:R-:W-:Y:S01]  /*4e80*/  UMOV UR25, 0x10000000 ;  /* 0x1000000000197882 */ /* 0x000fe20000000000 */
[----:B------:R-:W-:Y:S01]  /*4e90*/  UIADD3 UR18, UPT, UPT, UR17, 0x1, URZ ;  /* 0x0000000111127890 */ /* 0x000fe2000fffe0ff */
[----:B------:R-:W-:Y:S04]  /*4ea0*/  @P3 SHF.R.U32.HI R28, RZ, 0x10, R29 ;  /* 0x00000010ff1c3819 */ /* 0x000fe8000001161d */
[----:B-1----:R-:W1:Y:S01]  /*4eb0*/  @!P1 LDC R0, c[0x0][0xb20] ;  /* 0x0002c800ff009b82 */ /* 0x002e620000000800 */
[----:B------:R-:W-:Y:S01]  /*4ec0*/  UISETP.NE.AND UP5, UPT, UR18, 0x3, UPT ;  /* 0x000000031200788c */ /* 0x000fe2000bfa5270 */
[----:B------:R-:W-:Y:S01]  /*4ed0*/  IMAD.U32 R41, RZ, RZ, UR8 ;  /* 0x00000008ff297e24 */ /* 0x000fe2000f8e00ff */
[----:B------:R-:W-:Y:S05]  /*4ee0*/  @!UP3 ULEA UR8, UR17, UR15, 0xd ;  /* 0x0000000f1108b291 */ /* 0x000fea000f8e68ff */
[----:B------:R-:W4:Y:S01]  /*4ef0*/  @!P1 LDC R3, c[0x0][0xb0c] ;  /* 0x0002c300ff039b82 */ /* 0x000f220000000800 */
[----:B------:R-:W-:Y:S01]  /*4f00*/  IMAD.U32 R40, RZ, RZ, UR9 ;  /* 0x00000009ff287e24 */ /* 0x000fe2000f8e00ff */
[----:B------:R-:W-:Y:S01]  /*4f10*/  UIADD3 UR9, UPT, UPT, UR19, 0x60, URZ ;  /* 0x0000006013097890 */ /* 0x000fe2000fffe0ff */
[----:B------:R-:W-:Y:S01]  /*4f20*/  @!P4 R2UR UR23, R41 ;  /* 0x000000002917c2ca */ /* 0x000fe200000e0000 */
[----:B------:R-:W-:Y:S01]  /*4f30*/  @!UP3 UIADD3 UR8, UPT, UPT, UR8, 0x400, URZ ;  /* 0x000004000808b890 */ /* 0x000fe2000fffe0ff */
[----:B------:R-:W-:Y:S01]  /*4f40*/  @P3 R2UR UR48, R28 ;  /* 0x000000001c3032ca */ /* 0x000fe200000e0000 */
[----:B------:R-:W-:Y:S01]  /*4f50*/  UPRMT UR21, UR45, 0x654, UR9 ;  /* 0x000006542d157896 */ /* 0x000fe20008000009 */
[----:B------:R-:W-:Y:S01]  /*4f60*/  @!P4 R2UR UR22, R40 ;  /* 0x000000002816c2ca */ /* 0x000fe200000e0000 */
[----:B------:R-:W-:Y:S02]  /*4f70*/  USEL UR20, URZ, 0x1, UP5 ;  /* 0x00000001ff147887 */ /* 0x000fe4000a800000 */
[----:B------:R-:W-:Y:S04]  /*4f80*/  USEL UR18, UR18, URZ, UP5 ;  /* 0x000000ff12127287 */ /* 0x000fe8000a800000 */
[----:B------:R-:W-:Y:S01]  /*4f90*/  ULEA UR17, UR18, UR15, 0x3 ;  /* 0x0000000f12117291 */ /* 0x000fe2000f8e18ff */
[----:B------:R-:W-:Y:S04]  /*4fa0*/  LOP3.LUT R38, R38, UR20, RZ, 0x3c, !PT ;  /* 0x0000001426267c12 */ /* 0x000fe8000f8e3cff */
[----:B------:R-:W-:Y:S01]  /*4fb0*/  SHF.L.U32 R12, R38, 0x1f, RZ ;  /* 0x0000001f260c7819 */ /* 0x000fe200000006ff */
[----:B------:R1:W-:Y:S01]  /*4fc0*/  @!UP2 UTMALDG.4D [UR8], [UR22], desc[UR24] ;  /* 0x000018081600a5b4 */ /* 0x0003e20008019000 */
[----:B------:R1:W-:Y:S01]  /*4fd0*/  @!P4 SYNCS.ARRIVE.TRANS64.RED.A0TR RZ, [UR19+0x60], R19 ;  /* 0x00006013ffffc9a7 */ /* 0x0003e20008300413 */
[----:B----4-:R-:W-:Y:S01]  /*4fe0*/  @!P1 ISETP.NE.AND P2, PT, R3, 0x1, PT ;  /* 0x000000010300980c */ /* 0x010fe20003f45270 */
[C---:B--2---:R-:W-:Y:S01]  /*4ff0*/  @!P1 IMAD.HI.U32 R14, R13.reuse, R14, RZ ;  /* 0x0000000e0d0e9227 */ /* 0x044fe200078e00ff */
[----:B---3--:R-:W-:Y:S03]  /*5000*/  @!P1 ISETP.NE.AND P0, PT, R10, 0x1, PT ;  /* 0x000000010a00980c */ /* 0x008fe60003f05270 */
[C---:B------:R-:W-:Y:S01]  /*5010*/  @!P1 IMAD.HI.U32 R11, R8.reuse, R11, RZ ;  /* 0x0000000b080b9227 */ /* 0x040fe200078e00ff */
[----:B------:R-:W-:Y:S04]  /*5020*/  @!P1 SHF.R.U32.HI R14, RZ, R15, R14 ;  /* 0x0000000fff0e9219 */ /* 0x000fe8000001160e */
[----:B-1----:R-:W-:Y:S02]  /*5030*/  @!P1 SHF.R.U32.HI R9, RZ, R0, R11 ;  /* 0x00000000ff099219 */ /* 0x002fe4000001160b */
[----:B------:R-:W-:Y:S01]  /*5040*/  @!P1 SEL R14, R13, R14, !P2 ;  /* 0x0000000e0d0e9207 */ /* 0x000fe20005000000 */
[----:B------:R-:W-:Y:S01]  /*5050*/  SYNCS.ARRIVE.TRANS64.RED.A1T0 RZ, [UR21], RZ ;  /* 0x000000ffffff79a7 */ /* 0x000fe20008100415 */
[----:B------:R-:W-:Y:S05]  /*5060*/  @!P1 SEL R9, R8, R9, !P0 ;  /* 0x0000000908099207 */ /* 0x000fea0004000000 */
[----:B------:R-:W-:Y:S01]  /*5070*/  @!P1 IMAD.IADD R0, R9, 0x1, -R14 ;  /* 0x0000000109009824 */ /* 0x000fe200078e0a0e */
[----:B------:R-:W1:Y:S01]  /*5080*/  SYNCS.PHASECHK.TRANS64.TRYWAIT P5, [UR17+0x78], R12 ;  /* 0x0000780cff0075a7 */ /* 0x000e6200080a1111 */
[----:B------:R-:W-:Y:S02]  /*5090*/  @!P1 IMAD.IADD R9, R14, 0x1, -R9 ;  /* 0x000000010e099824 */ /* 0x000fe400078e0a09 */
[----:B------:R-:W-:Y:S02]  /*50a0*/  @!P1 IMAD R13, R0, R3, R13 ;  /* 0x00000003000d9224 */ /* 0x000fe400078e020d */
[----:B------:R-:W-:Y:S01]  /*50b0*/  @!P1 IMAD R8, R9, R10, R8 ;  /* 0x0000000a09089224 */ /* 0x000fe200078e0208 */
[----:B-1----:R-:W-:Y:S06]  /*50c0*/  @!P5 BRA `(.L_x_76) ;  /* 0x000000340064d947 */ /* 0x002fec0003800000 */
.L_x_149:
[----:B-1----:R-:W-:Y:S01]  /*50d0*/  @!P4 IADD3 R3, P0, PT, R36, 0x580, RZ ;  /* 0x000005802403c810 */ /* 0x002fe20007f1e0ff */
[----:B------:R-:W-:Y:S01]  /*50e0*/  VOTEU.ALL UP2, P4 ;  /* 0x0000000000ff7886 */ /* 0x000fe20002040000 */
[----:B------:R-:W-:Y:S01]  /*50f0*/  UMOV UR22, 0x0 ;  /* 0x0000000000167882 */ /* 0x000fe20000000000 */
[----:B------:R-:W-:Y:S01]  /*5100*/  UMOV UR23, 0x10000000 ;  /* 0x1000000000177882 */ /* 0x000fe20000000000 */
[----:B------:R-:W-:Y:S01]  /*5110*/  @!P4 R2UR UR9, R3 ;  /* 0x000000000309c2ca */ /* 0x000fe200000e0000 */
[----:B------:R-:W-:Y:S01]  /*5120*/  @!P4 IMAD.X R0, RZ, RZ, R37, P0 ;  /* 0x000000ffff00c224 */ /* 0x000fe200000e0625 */
[----:B------:R-:W-:Y:S01]  /*5130*/  @!UP2 UIADD3 UR10, UPT, UPT, UR10, 0x20, URZ ;  /* 0x000000200a0aa890 */ /* 0x000fe2000fffe0ff */
[----:B------:R-:W-:Y:S01]  /*5140*/  LOP3.LUT R25, R25, 0x1, RZ, 0x3c, !PT ;  /* 0x0000000119197812 */ /* 0x000fe200078e3cff */
[----:B------:R-:W-:Y:S02]  /*5150*/  IMAD.IADD R19, R8, 0x1, R66 ;  /* 0x0000000108137824 */ /* 0x000fe400078e0242 */
[----:B------:R-:W-:Y:S01]  /*5160*/  @!P4 R2UR UR8, R0 ;  /* 0x000000000008c2ca */ /* 0x000fe200000e0000 */
[----:B------:R-:W-:Y:S06]  /*5170*/  IMAD.IADD R21, R13, 0x1, R68 ;  /* 0x000000010d157824 */ /* 0x000fec00078e0244 */
[----:B------:R-:W-:Y:S01]  /*5180*/  IMAD.U32 R10, RZ, RZ, UR9 ;  /* 0x00000009ff0a7e24 */ /* 0x000fe2000f8e00ff */
[----:B------:R-:W-:Y:S04]  /*5190*/  UIADD3 UR9, UPT, UPT, UR17, 0x60, URZ ;  /* 0x0000006011097890 */ /* 0x000fe8000fffe0ff */
[----:B------:R-:W-:Y:S01]  /*51a0*/  @!P4 R2UR UR20, R10 ;  /* 0x000000000a14c2ca */ /* 0x000fe200000e0000 */
[----:B------:R-:W-:Y:S01]  /*51b0*/  IMAD.U32 R11, RZ, RZ, UR8 ;  /* 0x00000008ff0b7e24 */ /* 0x000fe2000f8e00ff */
[----:B------:R-:W-:Y:S02]  /*51c0*/  @!UP2 ULEA UR8, UR18, UR15, 0xd ;  /* 0x0000000f1208a291 */ /* 0x000fe4000f8e68ff */
[----:B------:R-:W-:Y:S02]  /*51d0*/  UPRMT UR19, UR45, 0x654, UR9 ;  /* 0x000006542d137896 */ /* 0x000fe40008000009 */
[----:B------:R-:W-:Y:S01]  /*51e0*/  @!P4 R2UR UR21, R11 ;  /* 0x000000000b15c2ca */ /* 0x000fe200000e0000 */
[----:B------:R-:W-:Y:S01]  /*51f0*/  @!UP2 UIADD3 UR8, UPT, UPT, UR8, 0x400, URZ ;  /* 0x000004000808a890 */ /* 0x000fe2000fffe0ff */
[----:B------:R-:W-:Y:S11]  /*5200*/  VOTEU.ALL UP2, P4 ;  /* 0x0000000000ff7886 */ /* 0x000ff60002040000 */
[----:B------:R3:W-:Y:S01]  /*5210*/  @!UP2 UTMALDG.4D [UR8], [UR20], desc[UR22] ;  /* 0x000016081400a5b4 */ /* 0x0007e20008019000 */
[----:B------:R3:W-:Y:S01]  /*5220*/  @!P4 SYNCS.ARRIVE.TRANS64.RED.A0TR RZ, [UR17+0x60], R24 ;  /* 0x00006018ffffc9a7 */ /* 0x0007e20008300411 */
[----:B------:R-:W-:Y:S04]  /*5230*/  UIADD3 UR17, UPT, UPT, UR18, 0x1, URZ ;  /* 0x0000000112117890 */ /* 0x000fe8000fffe0ff */
[----:B------:R-:W-:Y:S04]  /*5240*/  UISETP.NE.AND UP2, UPT, UR17, 0x3, UPT ;  /* 0x000000031100788c */ /* 0x000fe8000bf45270 */
[----:B------:R-:W-:Y:S02]  /*5250*/  USEL UR18, URZ, 0x1, UP2 ;  /* 0x00000001ff127887 */ /* 0x000fe40009000000 */
[----:B------:R-:W-:Y:S02]  /*5260*/  USEL UR17, UR17, URZ, UP2 ;  /* 0x000000ff11117287 */ /* 0x000fe40009000000 */
[----:B------:R-:W-:Y:S02]  /*5270*/  UPLOP3.LUT UP2, UPT, UPT, UPT, UPT, 0x80, 0x8 ;  /* 0x000000000008789c */ /* 0x000fe40003f4f070 */
[----:B------:R-:W-:Y:S01]  /*5280*/  LOP3.LUT R38, R38, UR18, RZ, 0x3c, !PT ;  /* 0x0000001226267c12 */ /* 0x000fe2000f8e3cff */
[----:B------:R-:W-:Y:S01]  /*5290*/  SYNCS.ARRIVE.TRANS64.RED.A1T0 RZ, [UR19], RZ ;  /* 0x000000ffffff79a7 */ /* 0x000fe20008100413 */
[----:B------:R-:W-:Y:S07]  /*52a0*/  @P3 BRA `(.L_x_77) ;  /* 0xfffffff000603947 */ /* 0x000fee000383ffff */
[----:B------:R-:W-:Y:S01]  /*52b0*/  UIADD3 UR15, UPT, UPT, UR15, 0x78, URZ ;  /* 0x000000780f0f7890 */ /* 0x000fe2000fffe0ff */
[----:B------:R-:W-:-:S03]  /*52c0*/  SHF.L.U32 R3, R38, 0x1f, RZ ;  /* 0x0000001f26037819 */ /* 0x000fc600000006ff */
[----:B------:R-:W-:-:S09]  /*52d0*/  ULEA UR4, UR17, UR15, 0x3 ;  /* 0x0000000f11047291 */ /* 0x000fd2000f8e18ff */
[----:B------:R-:W1:Y:S02]  /*52e0*/  SYNCS.PHASECHK.TRANS64.TRYWAIT P0, [UR4], R3 ;  /* 0x00000003ff0075a7 */ /* 0x000e640008001104 */
[----:B-1----:R-:W-:Y:S05]  /*52f0*/  @!P0 BRA `(.L_x_78) ;  /* 0x0000003000f08947 */ /* 0x002fea0003800000 */
.L_x_151:
        /* <DEDUP_REMOVED lines=9> */
.L_x_153:
        /* <DEDUP_REMOVED lines=8> */
.L_x_80:
[----:B-1----:R1:W2:Y:S02]  /*5410*/  SYNCS.PHASECHK.TRANS64.TRYWAIT P0, [R0+URZ], R3 ;  /* 0x00000003000075a7 */ /* 0x0022a400080011ff */
[----:B--2---:R-:W-:Y:S05]  /*5420*/  @!P0 NANOSLEEP.SYNCS 0x989680 ;  /* 0x009896800000895d */ /* 0x004fea0003900000 */
[----:B------:R-:W2:Y:S02]  /*5430*/  @!P0 SYNCS.PHASECHK.TRANS64 P0, [R0+URZ], R3 ;  /* 0x00000003000085a7 */ /* 0x000ea400080010ff */
[----:B--23--:R-:W-:Y:S05]  /*5440*/  @P0 EXIT ;  /* 0x000000000000094d */ /* 0x00cfea0003800000 */
[----:B------:R-:W-:Y:S05]  /*5450*/  BRA `(.L_x_80) ;  /* 0xfffffffc00ec7947 */ /* 0x000fea000383ffff */
.L_x_68:
[----:B------:R-:W-:-:S06]  /*5460*/  UISETP.GE.AND UP1, UPT, UR4, 0x4, UPT ;  /* 0x000000040400788c */ /* 0x000fcc000bf26270 */
[----:B------:R-:W-:-:S13]  /*5470*/  PLOP3.LUT P0, PT, PT, PT, UP1, 0x80, 0x8 ;  /* 0x000000000008781c */ /* 0x000fda0003f0f018 */
[----:B-1----:R-:W-:Y:S05]  /*5480*/  @!P0 EXIT ;  /* 0x000000000000894d */ /* 0x002fea0003800000 */
[----:B------:R-:W-:Y:S01]  /*5490*/  BAR.SYNC.DEFER_BLOCKING 0x6, 0xa0 ;  /* 0x0182800000007b1d */ /* 0x000fe20000010000 */
[C---:B------:R-:W-:Y:S01]  /*54a0*/  IMAD.SHL.U32 R5, R76.reuse, 0x20, RZ ;  /* 0x000000204c057824 */ /* 0x040fe200078e00ff */
[----:B------:R-:W-:Y:S01]  /*54b0*/  SHF.R.S32.HI R7, RZ, 0x1f, R78 ;  /* 0x0000001fff077819 */ /* 0x000fe2000001144e */
[C---:B------:R-:W-:Y:S01]  /*54c0*/  IMAD.SHL.U32 R75, R76.reuse, 0x4, RZ ;  /* 0x000000044c4b7824 */ /* 0x040fe200078e00ff */
[C---:B------:R-:W-:Y:S01]  /*54d0*/  R2P PR, R76.reuse, 0x6 ;  /* 0x000000064c007804 */ /* 0x040fe20000000000 */
[C---:B------:R-:W-:Y:S01]  /*54e0*/  IMAD.SHL.U32 R0, R76.reuse, 0x10, RZ ;  /* 0x000000104c007824 */ /* 0x040fe200078e00ff */
[----:B------:R-:W-:Y:S02]  /*54f0*/  UMOV UR50, 0x400 ;  /* 0x0000040000327882 */ /* 0x000fe40000000000 */
[----:B------:R-:W1:Y:S01]  /*5500*/  LDC R71, c[0x0][0x370] ;  /* 0x0000dc00ff477b82 */ /* 0x000e620000000800 */
[----:B------:R-:W-:Y:S01]  /*5510*/  ULEA UR50, UR45, UR50, 0x18 ;  /* 0x000000322d327291 */ /* 0x000fe2000f8ec0ff */
[C---:B------:R-:W-:Y:S01]  /*5520*/  LOP3.LUT R4, R5.reuse, 0xe0, RZ, 0xc0, !PT ;  /* 0x000000e005047812 */ /* 0x040fe200078ec0ff */
[----:B------:R-:W-:Y:S01]  /*5530*/  IMAD.U32 R32, R76, 0x10000, RZ ;  /* 0x000100004c207824 */ /* 0x000fe200078e00ff */
[----:B------:R-:W-:Y:S01]  /*5540*/  LOP3.LUT R5, R5, 0x100, RZ, 0xc0, !PT ;  /* 0x0000010005057812 */ /* 0x000fe200078ec0ff */
[----:B------:R-:W-:Y:S01]  /*5550*/  IMAD.MOV.U32 R80, RZ, RZ, 0x8 ;  /* 0x00000008ff507424 */ /* 0x000fe200078e00ff */
[----:B------:R-:W-:Y:S01]  /*5560*/  LOP3.LUT R75, R4, 0x1c, R75, 0xf8, !PT ;  /* 0x0000001c044b7812 */ /* 0x000fe200078ef84b */
[----:B------:R-:W-:Y:S01]  /*5570*/  IMAD.MOV.U32 R79, RZ, RZ, 0x10 ;  /* 0x00000010ff4f7424 */ /* 0x000fe200078e00ff */
[----:B------:R-:W2:Y:S01]  /*5580*/  LDC R28, c[0x0][0xb0c] ;  /* 0x0002c300ff1c7b82 */ /* 0x000ea20000000800 */
[----:B------:R-:W-:Y:S01]  /*5590*/  SHF.R.U32.HI R4, RZ, 0x2, R76 ;  /* 0x00000002ff047819 */ /* 0x000fe2000001164c */
[----:B------:R-:W-:Y:S01]  /*55a0*/  IMAD.MOV.U32 R30, RZ, RZ, RZ ;  /* 0x000000ffff1e7224 */ /* 0x000fe200078e00ff */
[----:B------:R-:W-:Y:S01]  /*55b0*/  LEA.HI R78, R7, R78, RZ, 0x6 ;  /* 0x0000004e074e7211 */ /* 0x000fe200078f30ff */
[----:B------:R-:W-:Y:S01]  /*55c0*/  IMAD.MOV.U32 R74, RZ, RZ, RZ ;  /* 0x000000ffff4a7224 */ /* 0x000fe200078e00ff */
[----:B------:R-:W-:Y:S01]  /*55d0*/  LOP3.LUT R0, R5, 0x600, R0, 0xf8, !PT ;  /* 0x0000060005007812 */ /* 0x000fe200078ef800 */
[----:B------:R-:W-:Y:S01]  /*55e0*/  IMAD.MOV.U32 R73, RZ, RZ, RZ ;  /* 0x000000ffff497224 */ /* 0x000fe200078e00ff */
[----:B------:R-:W-:Y:S01]  /*55f0*/  LOP3.LUT R75, R75, 0x4, R4, 0x78, !PT ;  /* 0x000000044b4b7812 */ /* 0x000fe200078e7804 */
[----:B------:R-:W3:Y:S01]  /*5600*/  LDC R70, c[0x0][0xb20] ;  /* 0x0002c800ff467b82 */ /* 0x000ee20000000800 */
[----:B------:R-:W4:Y:S01]  /*5610*/  LDS R2, [UR50+0xf0] ;  /* 0x0000f032ff027984 */ /* 0x000f220008000800 */
[----:B------:R-:W-:Y:S01]  /*5620*/  LOP3.LUT R76, R76, 0x60, RZ, 0xc0, !PT ;  /* 0x000000604c4c7812 */ /* 0x000fe200078ec0ff */
[----:B------:R-:W1:Y:S01]  /*5630*/  LDCU.64 UR58, c[0x0][0x348] ;  /* 0x00006900ff3a77ac */ /* 0x000e620008000a00 */
[----:B------:R-:W-:-:S02]  /*5640*/  LOP3.LUT R75, R0, R75, RZ, 0xfc, !PT ;  /* 0x0000004b004b7212 */ /* 0x000fc400078efcff */
[----:B------:R-:W-:Y:S01]  /*5650*/  LOP3.LUT R32, R32, 0x600000, RZ, 0xc0, !PT ;  /* 0x0060000020207812 */ /* 0x000fe200078ec0ff */
[----:B------:R-:W-:Y:S01]  /*5660*/  UMOV UR55, 0x1 ;  /* 0x0000000100377882 */ /* 0x000fe20000000000 */
[----:B------:R-:W1:Y:S01]  /*5670*/  LDC R27, c[0x0][0xb30] ;  /* 0x0002cc00ff1b7b82 */ /* 0x000e620000000800 */
[----:B------:R-:W-:Y:S01]  /*5680*/  SEL R80, R80, 0xfffffff8, !P1 ;  /* 0xfffffff850507807 */ /* 0x000fe20004800000 */
[----:B------:R-:W1:Y:S01]  /*5690*/  LDCU.64 UR36, c[0x0][0x888] ;  /* 0x00011100ff2477ac */ /* 0x000e620008000a00 */
[----:B------:R-:W-:Y:S02]  /*56a0*/  SEL R79, R79, 0xfffffff0, !P2 ;  /* 0xfffffff04f4f7807 */ /* 0x000fe40005000000 */
[----:B------:R-:W-:Y:S01]  /*56b0*/  SHF.R.S32.HI R78, RZ, 0x6, R78 ;  /* 0x00000006ff4e7819 */ /* 0x000fe2000001144e */
[----:B------:R-:W1:Y:S02]  /*56c0*/  LDCU.64 UR38, c[0x0][0x890] ;  /* 0x00011200ff2677ac */ /* 0x000e640008000a00 */
[----:B------:R-:W1:Y:S01]  /*56d0*/  LDC R69, c[0x0][0x388] ;  /* 0x0000e200ff457b82 */ /* 0x000e620000000800 */
[----:B------:R-:W-:Y:S01]  /*56e0*/  UMOV UR57, URZ ;  /* 0x000000ff00397c82 */ /* 0x000fe20008000000 */
[----:B------:R-:W-:Y:S01]  /*56f0*/  UIADD3 UR56, UPT, UPT, UR50, 0x400, URZ ;  /* 0x0000040032387890 */ /* 0x000fe2000fffe0ff */
[----:B------:R-:W-:Y:S01]  /*5700*/  UMOV UR54, URZ ;  /* 0x000000ff00367c82 */ /* 0x000fe20008000000 */
[----:B------:R-:W-:-:S04]  /*5710*/  UMOV UR53, URZ ;  /* 0x000000ff00357c82 */ /* 0x000fc80008000000 */
[----:B------:R-:W1:Y:S08]  /*5720*/  LDC.64 R64, c[0x0][0xb10] ;  /* 0x0002c400ff407b82 */ /* 0x000e700000000a00 */
[----:B------:R-:W1:Y:S08]  /*5730*/  LDC.64 R24, c[0x0][0xb18] ;  /* 0x0002c600ff187b82 */ /* 0x000e700000000a00 */
[----:B------:R-:W1:Y:S01]  /*5740*/  LDC.64 R22, c[0x0][0xb28] ;  /* 0x0002ca00ff167b82 */ /* 0x000e620000000a00 */
[C---:B----4-:R-:W-:Y:S01]  /*5750*/  VIADD R3, R2.reuse, 0x40 ;  /* 0x0000004002037836 */ /* 0x050fe20000000000 */
[----:B------:R-:W-:-:S04]  /*5760*/  LOP3.LUT R2, R2, 0xffff, RZ, 0xc0, !PT ;  /* 0x0000ffff02027812 */ /* 0x000fc800078ec0ff */
[----:B------:R-:W-:Y:S02]  /*5770*/  LOP3.LUT R3, R3, 0xffff, RZ, 0xc0, !PT ;  /* 0x0000ffff03037812 */ /* 0x000fe400078ec0ff */
[----:B------:R-:W4:Y:S03]  /*5780*/  LDC.64 R62, c[0x0][0x8b0] ;  /* 0x00022c00ff3e7b82 */ /* 0x000f260000000a00 */
[----:B------:R1:W-:Y:S05]  /*5790*/  STL.64 [R1], R2 ;  /* 0x0000000201007387 */ /* 0x0003ea0000100a00 */
[----:B------:R-:W1:Y:S08]  /*57a0*/  LDC.64 R60, c[0x0][0x8a8] ;  /* 0x00022a00ff3c7b82 */ /* 0x000e700000000a00 */
[----:B--23--:R-:W1:Y:S02]  /*57b0*/  LDC R72, c[0x0][0x374] ;  /* 0x0000dd00ff487b82 */ /* 0x00ce640000000800 */
.L_x_111:
[----:B-1----:R-:W-:Y:S04]  /*57c0*/  SHF.L.U32 R3, R73, 0x1f, RZ ;  /* 0x0000001f49037819 */ /* 0x002fe800000006ff */
[----:B------:R-:W1:Y:S02]  /*57d0*/  SYNCS.PHASECHK.TRANS64.TRYWAIT P0, [UR50+0xa0], R3 ;  /* 0x0000a003ff0075a7 */ /* 0x000e640008001132 */
[----:B-12---:R-:W-:Y:S05]  /*57e0*/  @!P0 BRA `(.L_x_81) ;  /* 0x0000002c00e48947 */ /* 0x006fea0003800000 */
.L_x_155:
[----:B------:R-:W2:Y:S01]  /*57f0*/  LDS.128 R12, [UR50+0xe0] ;  /* 0x0000e032ff0c7984 */ /* 0x000ea20008000c00 */
[----:B------:R-:W-:Y:S01]  /*5800*/  UIADD3 UR4, UPT, UPT, UR50, 0xa8, URZ ;  /* 0x000000a832047890 */ /* 0x000fe2000fffe0ff */
[----:B-1----:R-:W-:Y:S01]  /*5810*/  IMAD R0, R30, 0x4, R1 ;  /* 0x000000041e007824 */ /* 0x002fe200078e0201 */
[-C--:B------:R-:W-:Y:S02]  /*5820*/  IABS R9, R78.reuse ;  /* 0x0000004e00097213 */ /* 0x080fe40000000000 */
[----:B------:R-:W-:Y:S01]  /*5830*/  UPRMT UR4, URZ, 0x654, UR4 ;  /* 0x00000654ff047896 */ /* 0x000fe20008000004 */
[----:B------:R-:W-:Y:S01]  /*5840*/  IABS R3, R78 ;  /* 0x0000004e00037213 */ /* 0x000fe20000000000 */
[----:B------:R-:W1:Y:S01]  /*5850*/  I2F.RP R8, R9 ;  /* 0x0000000900087306 */ /* 0x000e620000209400 */
[----:B------:R-:W-:Y:S01]  /*5860*/  @!PT LDS RZ, [RZ] ;  /* 0x00000000fffff984 */ /* 0x000fe20000000800 */
[----:B------:R-:W-:Y:S01]  /*5870*/  @!PT LDS RZ, [RZ] ;  /* 0x00000000fffff984 */ /* 0x000fe20000000800 */
[----:B------:R-:W-:Y:S01]  /*5880*/  @!PT LDS RZ, [RZ] ;  /* 0x00000000fffff984 */ /* 0x000fe20000000800 */
[----:B------:R-:W-:Y:S01]  /*5890*/  @!PT LDS RZ, [RZ] ;  /* 0x00000000fffff984 */ /* 0x000fe20000000800 */
[----:B------:R3:W-:Y:S06]  /*58a0*/  MEMBAR.ALL.CTA ;  /* 0x0000000000007992 */ /* 0x0007ec0000008000 */
[----:B---3--:R-:W3:Y:S01]  /*58b0*/  FENCE.VIEW.ASYNC.S ;  /* 0x00000000000073c6 */ /* 0x008ee20000000000 */
[----:B------:R-:W-:Y:S01]  /*58c0*/  IADD3 R3, PT, PT, RZ, -R3, RZ ;  /* 0x80000003ff037210 */ /* 0x000fe20007ffe0ff */
[----:B---3--:R-:W-:Y:S06]  /*58d0*/  SYNCS.ARRIVE.TRANS64.RED.A1T0 RZ, [UR4], RZ ;  /* 0x000000ffffff79a7 */ /* 0x008fec0008100404 */
[----:B------:R3:W5:Y:S01]  /*58e0*/  LDL R17, [R0] ;  /* 0x0000000000117983 */ /* 0x0007620000100800 */
[----:B--2---:R-:W-:Y:S01]  /*58f0*/  LOP3.LUT P5, RZ, R14, 0x1, RZ, 0xc0, !PT ;  /* 0x000000010eff7812 */ /* 0x004fe200078ac0ff */
[----:B-1----:R-:W1:Y:S03]  /*5900*/  MUFU.RCP R2, R8 ;  /* 0x0000000800027308 */ /* 0x002e660000001000 */
[----:B------:R-:W-:Y:S09]  /*5910*/  P2R R81, PR, RZ, 0x20 ;  /* 0x00000020ff517803 */ /* 0x000ff20000000000 */
[----:B------:R-:W-:Y:S02]  /*5920*/  @P5 MOV R31, R12 ;  /* 0x0000000c001f5202 */ /* 0x000fe40000000f00 */
[----:B------:R-:W-:Y:S01]  /*5930*/  @P5 LOP3.LUT R29, R13, 0xffff, RZ, 0xc0, !PT ;  /* 0x0000ffff0d1d5812 */ /* 0x000fe200078ec0ff */
[----:B-1----:R-:W-:Y:S01]  /*5940*/  VIADD R6, R2, 0xffffffe ;  /* 0x0ffffffe02067836 */ /* 0x002fe20000000000 */
[----:B------:R-:W-:Y:S03]  /*5950*/  IABS R2, R69 ;  /* 0x0000004500027213 */ /* 0x000fe60000000000 */
[----:B------:R-:W1:Y:S02]  /*5960*/  F2I.FTZ.U32.TRUNC.NTZ R7, R6 ;  /* 0x0000000600077305 */ /* 0x000e64000021f000 */
[--C-:B-1----:R-:W-:Y:S02]  /*5970*/  IMAD.MOV R4, RZ, RZ, -R7.reuse ;  /* 0x000000ffff047224 */ /* 0x102fe400078e0a07 */
[----:B------:R-:W-:Y:S02]  /*5980*/  IMAD.MOV.U32 R6, RZ, RZ, RZ ;  /* 0x000000ffff067224 */ /* 0x000fe400078e00ff */
[----:B------:R-:W-:Y:S01]  /*5990*/  IMAD R5, R4, R9, RZ ;  /* 0x0000000904057224 */ /* 0x000fe200078e02ff */
[----:B------:R-:W-:Y:S03]  /*59a0*/  IABS R4, R19 ;  /* 0x0000001300047213 */ /* 0x000fe60000000000 */
[----:B------:R-:W-:Y:S02]  /*59b0*/  IMAD.HI.U32 R7, R7, R5, R6 ;  /* 0x0000000507077227 */ /* 0x000fe400078e0006 */
[----:B------:R-:W1:Y:S04]  /*59c0*/  I2F.RP R5, R2 ;  /* 0x0000000200057306 */ /* 0x000e680000209400 */
[----:B------:R-:W-:Y:S04]  /*59d0*/  IMAD.HI.U32 R10, R7, R4, RZ ;  /* 0x00000004070a7227 */ /* 0x000fe800078e00ff */
[----:B------:R-:W-:Y:S01]  /*59e0*/  IMAD R4, R10, R3, R4 ;  /* 0x000000030a047224 */ /* 0x000fe200078e0204 */
[----:B------:R-:W-:Y:S04]  /*59f0*/  LOP3.LUT R3, R19, R78, RZ, 0x3c, !PT ;  /* 0x0000004e13037212 */ /* 0x000fe800078e3cff */
[----:B------:R-:W-:Y:S01]  /*5a00*/  ISETP.GT.U32.AND P0, PT, R9, R4, PT ;  /* 0x000000040900720c */ /* 0x000fe20003f04070 */
[----:B-1----:R-:W1:Y:S01]  /*5a10*/  MUFU.RCP R5, R5 ;  /* 0x0000000500057308 */ /* 0x002e620000001000 */
[----:B------:R-:W-:Y:S11]  /*5a20*/  ISETP.GE.AND P1, PT, R3, RZ, PT ;  /* 0x000000ff0300720c */ /* 0x000ff60003f26270 */
[----:B------:R-:W-:Y:S02]  /*5a30*/  @!P0 IMAD.IADD R4, R4, 0x1, -R9 ;  /* 0x0000000104048824 */ /* 0x000fe400078e0a09 */
[----:B------:R-:W-:Y:S01]  /*5a40*/  @!P0 VIADD R10, R10, 0x1 ;  /* 0x000000010a0a8836 */ /* 0x000fe20000000000 */
[----:B------:R-:W-:Y:S02]  /*5a50*/  ISETP.NE.AND P0, PT, R78, RZ, PT ;  /* 0x000000ff4e00720c */ /* 0x000fe40003f05270 */
[----:B------:R-:W-:Y:S01]  /*5a60*/  ISETP.GE.U32.AND P2, PT, R4, R9, PT ;  /* 0x000000090400720c */ /* 0x000fe20003f46070 */
[----:B-1----:R-:W-:Y:S04]  /*5a70*/  VIADD R6, R5, 0xffffffe ;  /* 0x0ffffffe05067836 */ /* 0x002fe80000000000 */
[----:B------:R-:W1:Y:S08]  /*5a80*/  F2I.FTZ.U32.TRUNC.NTZ R7, R6 ;  /* 0x0000000600077305 */ /* 0x000e70000021f000 */
[----:B------:R-:W-:Y:S05]  /*5a90*/  @P2 IADD3 R10, PT, PT, R10, 0x1, RZ ;  /* 0x000000010a0a2810 */ /* 0x000fea0007ffe0ff */
[----:B------:R-:W-:Y:S01]  /*5aa0*/  @!P1 IMAD.MOV R10, RZ, RZ, -R10 ;  /* 0x000000ffff0a9224 */ /* 0x000fe200078e0a0a */
[----:B------:R-:W-:Y:S01]  /*5ab0*/  @!P0 LOP3.LUT R10, RZ, R78, RZ, 0x33, !PT ;  /* 0x0000004eff0a8212 */ /* 0x000fe200078e33ff */
[--C-:B-1----:R-:W-:Y:S01]  /*5ac0*/  IMAD.MOV R3, RZ, RZ, -R7.reuse ;  /* 0x000000ffff037224 */ /* 0x102fe200078e0a07 */
[----:B------:R-:W-:Y:S01]  /*5ad0*/  ISETP.GE.AND P0, PT, R26, 0x1, PT ;  /* 0x000000011a00780c */ /* 0x000fe20003f06270 */
[----:B------:R-:W-:Y:S01]  /*5ae0*/  IMAD.MOV.U32 R6, RZ, RZ, RZ ;  /* 0x000000ffff067224 */ /* 0x000fe200078e00ff */
[----:B------:R-:W-:Y:S01]  /*5af0*/  LOP3.LUT R11, R10, R69, RZ, 0x3c, !PT ;  /* 0x000000450a0b7212 */ /* 0x000fe200078e3cff */
[----:B------:R-:W-:Y:S01]  /*5b00*/  IMAD R4, R3, R2, RZ ;  /* 0x0000000203047224 */ /* 0x000fe200078e02ff */
[----:B------:R-:W-:Y:S03]  /*5b10*/  IABS R3, R10 ;  /* 0x0000000a00037213 */ /* 0x000fe60000000000 */
[----:B------:R-:W-:Y:S06]  /*5b20*/  IMAD.HI.U32 R7, R7, R4, R6 ;  /* 0x0000000407077227 */ /* 0x000fec00078e0006 */
[----:B------:R-:W-:Y:S05]  /*5b30*/  IMAD.HI.U32 R16, R7, R3, RZ ;  /* 0x0000000307107227 */ /* 0x000fea00078e00ff */
[----:B------:R-:W-:Y:S05]  /*5b40*/  IADD3 R4, PT, PT, -R16, RZ, RZ ;  /* 0x000000ff10047210 */ /* 0x000fea0007ffe1ff */
[C---:B------:R-:W-:Y:S05]  /*5b50*/  IMAD R3, R2.reuse, R4, R3 ;  /* 0x0000000402037224 */ /* 0x040fea00078e0203 */
[----:B------:R-:W-:Y:S11]  /*5b60*/  ISETP.GT.U32.AND P3, PT, R2, R3, PT ;  /* 0x000000030200720c */ /* 0x000ff60003f64070 */
[----:B------:R-:W-:Y:S02]  /*5b70*/  @!UPT UIADD3 URZ, UPT, UPT, URZ, URZ, URZ ;  /* 0x000000fffffff290 */ /* 0x000fe4000fffe0ff */
[----:B------:R-:W-:Y:S05]  /*5b80*/  @!P3 IMAD.IADD R3, R3, 0x1, -R2 ;  /* 0x000000010303b824 */ /* 0x000fea00078e0a02 */
[----:B------:R-:W-:Y:S01]  /*5b90*/  ISETP.GE.U32.AND P2, PT, R3, R2, PT ;  /* 0x000000020300720c */ /* 0x000fe20003f46070 */
[----:B------:R-:W-:Y:S01]  /*5ba0*/  @!UPT UIADD3 URZ, UPT, UPT, URZ, URZ, URZ ;  /* 0x000000fffffff290 */ /* 0x000fe2000fffe0ff */
[----:B---3--:R-:W-:Y:S11]  /*5bb0*/  @!P0 BRA `(.L_x_82) ;  /* 0x0000000000a48947 */ /* 0x008ff60003800000 */
[----:B------:R-:W-:Y:S01]  /*5bc0*/  IMAD.HI.U32 R37, R72, R25, RZ ;  /* 0x0000001948257227 */ /* 0x000fe200078e00ff */
        /* <DEDUP_REMOVED lines=8> */
[----:B------:R-:W-:Y:S01]  /*5c50*/  IMAD.HI.U32 R37, R29, R25, RZ ;  /* 0x000000191d257227 */ /* 0x000fe200078e00ff */
[----:B------:R-:W-:Y:S02]  /*5c60*/  SEL R7, R71, R18, !P4 ;  /* 0x0000001247077207 */ /* 0x000fe40006000000 */
[----:B------:R-:W-:Y:S01]  /*5c70*/  SHF.R.U32.HI R34, RZ, R65, R34 ;  /* 0x00000041ff227219 */ /* 0x000fe20000011622 */
[-C--:B------:R-:W-:Y:S04]  /*5c80*/  IMAD.HI.U32 R18, R3, R22.reuse, RZ ;  /* 0x0000001603127227 */ /* 0x080fe800078e00ff */
[----:B------:R-:W-:Y:S01]  /*5c90*/  IMAD.HI.U32 R20, R7, R22, RZ ;  /* 0x0000001607147227 */ /* 0x000fe200078e00ff */
[-C--:B------:R-:W-:Y:S02]  /*5ca0*/  @P1 SHF.R.U32.HI R3, RZ, R23.reuse, R18 ;  /* 0x00000017ff031219 */ /* 0x080fe40000011612 */
[----:B------:R-:W-:Y:S02]  /*5cb0*/  SHF.R.U32.HI R18, RZ, R70, R37 ;  /* 0x00000046ff127219 */ /* 0x000fe40000011625 */
[----:B------:R-:W-:Y:S01]  /*5cc0*/  @P1 SHF.R.U32.HI R7, RZ, R23, R20 ;  /* 0x00000017ff071219 */ /* 0x000fe20000011614 */
[C---:B------:R-:W-:Y:S01]  /*5cd0*/  IMAD R2, R26.reuse, R3, RZ ;  /* 0x000000031a027224 */ /* 0x040fe200078e02ff */
[----:B------:R-:W-:Y:S02]  /*5ce0*/  SEL R5, R29, R18, !P0 ;  /* 0x000000121d057207 */ /* 0x000fe40004000000 */
[----:B------:R-:W-:Y:S01]  /*5cf0*/  SEL R3, R31, R34, !P4 ;  /* 0x000000221f037207 */ /* 0x000fe20006000000 */
[----:B------:R-:W-:Y:S01]  /*5d00*/  IMAD R4, R26, R7, RZ ;  /* 0x000000071a047224 */ /* 0x000fe200078e02ff */
[C---:B------:R-:W-:Y:S01]  /*5d10*/  ISETP.GE.AND P0, PT, R5.reuse, R2, PT ;  /* 0x000000020500720c */ /* 0x040fe20003f06270 */
[----:B------:R-:W-:Y:S03]  /*5d20*/  IMAD.HI.U32 R6, R5, R22, RZ ;  /* 0x0000001605067227 */ /* 0x000fe600078e00ff */
[----:B------:R-:W-:Y:S01]  /*5d30*/  ISETP.GE.OR P0, PT, R3, R4, P0 ;  /* 0x000000040300720c */ /* 0x000fe20000706670 */
[----:B------:R-:W-:Y:S01]  /*5d40*/  IMAD.MOV R4, RZ, RZ, -R3 ;  /* 0x000000ffff047224 */ /* 0x000fe200078e0a03 */
[-C--:B------:R-:W-:Y:S03]  /*5d50*/  SHF.R.U32.HI R6, RZ, R23.reuse, R6 ;  /* 0x00000017ff067219 */ /* 0x080fe60000011606 */
[----:B------:R-:W-:Y:S01]  /*5d60*/  IMAD R31, R28, R4, R31 ;  /* 0x000000041c1f7224 */ /* 0x000fe200078e021f */
[----:B------:R-:W-:Y:S05]  /*5d70*/  SEL R9, R5, R6, !P1 ;  /* 0x0000000605097207 */ /* 0x000fea0004800000 */
[----:B------:R-:W-:Y:S02]  /*5d80*/  IMAD.MOV R6, RZ, RZ, -R9 ;  /* 0x000000ffff067224 */ /* 0x000fe400078e0a09 */
[C---:B------:R-:W-:Y:S04]  /*5d90*/  @!P0 IMAD.HI.U32 R2, R3.reuse, R22, RZ ;  /* 0x0000001603028227 */ /* 0x040fe800078e00ff */
[----:B------:R-:W-:Y:S01]  /*5da0*/  IMAD R6, R26, R6, R5 ;  /* 0x000000061a067224 */ /* 0x000fe200078e0205 */
[----:B------:R-:W-:Y:S04]  /*5db0*/  @!P0 SHF.R.U32.HI R2, RZ, R23, R2 ;  /* 0x00000017ff028219 */ /* 0x000fe80000011602 */
[----:B------:R-:W-:Y:S02]  /*5dc0*/  @!P0 SEL R0, R3, R2, !P1 ;  /* 0x0000000203008207 */ /* 0x000fe40004800000 */
[----:B------:R-:W-:Y:S02]  /*5dd0*/  IADD3 R2, PT, PT, -R5, RZ, RZ ;  /* 0x000000ff05027210 */ /* 0x000fe40007ffe1ff */
[----:B------:R-:W-:Y:S01]  /*5de0*/  @!P0 IADD3 R8, PT, PT, R9, -R0, RZ ;  /* 0x8000000009088210 */ /* 0x000fe20007ffe0ff */
[----:B------:R-:W-:Y:S02]  /*5df0*/  @!P0 IMAD R0, R7, R6, R0 ;  /* 0x0000000607008224 */ /* 0x000fe400078e0200 */
[----:B------:R-:W-:Y:S02]  /*5e00*/  IMAD R29, R24, R2, R29 ;  /* 0x00000002181d7224 */ /* 0x000fe400078e021d */
[----:B------:R-:W-:Y:S02]  /*5e10*/  @!P0 IMAD R5, R8, R26, R3 ;  /* 0x0000001a08058224 */ /* 0x000fe400078e0203 */
[----:B------:R-:W-:Y:S04]  /*5e20*/  @!P0 IMAD.MOV.U32 R3, RZ, RZ, R0 ;  /* 0x000000ffff038224 */ /* 0x000fe800078e0000 */
[----:B------:R-:W-:Y:S02]  /*5e30*/  IMAD R31, R3, R28, R31 ;  /* 0x0000001c031f7224 */ /* 0x000fe400078e021f */
[----:B------:R-:W-:Y:S07]  /*5e40*/  IMAD R29, R5, R24, R29 ;  /* 0x00000018051d7224 */ /* 0x000fee00078e021d */
.L_x_82:
[----:B------:R-:W-:Y:S01]  /*5e50*/  ISETP.NE.AND P0, PT, R27, 0x1, PT ;  /* 0x000000011b00780c */ /* 0x000fe20003f05270 */
[----:B------:R-:W1:Y:S01]  /*5e60*/  LDC.64 R6, c[0x0][0xb10] ;  /* 0x0002c400ff067b82 */ /* 0x000e620000000a00 */
[----:B------:R-:W-:Y:S01]  /*5e70*/  R2UR UR4, R11 ;  /* 0x000000000b0472ca */ /* 0x000fe200000e0000 */
[----:B------:R-:W-:Y:S01]  /*5e80*/  @!P3 VIADD R16, R16, 0x1 ;  /* 0x000000011010b836 */ /* 0x000fe20000000000 */
[----:B------:R-:W-:Y:S01]  /*5e90*/  ISETP.NE.AND P1, PT, R69, RZ, PT ;  /* 0x000000ff4500720c */ /* 0x000fe20003f25270 */
[----:B------:R-:W-:Y:S01]  /*5ea0*/  IMAD.MOV R8, RZ, RZ, -R10 ;  /* 0x000000ffff087224 */ /* 0x000fe200078e0a0a */
[----:B------:R-:W-:Y:S03]  /*5eb0*/  @P5 SHF.R.U32.HI R12, RZ, 0x10, R13 ;  /* 0x00000010ff0c5819 */ /* 0x000fe6000001160d */
[----:B------:R-:W2:Y:S01]  /*5ec0*/  LDC.64 R4, c[0x0][0xb18] ;  /* 0x0002c600ff047b82 */ /* 0x000ea20000000a00 */
[----:B------:R-:W-:Y:S01]  /*5ed0*/  R2UR UR42, R21 ;  /* 0x00000000152a72ca */ /* 0x000fe200000e0000 */
[----:B------:R-:W-:Y:S01]  /*5ee0*/  @P2 VIADD R16, R16, 0x1 ;  /* 0x0000000110102836 */ /* 0x000fe20000000000 */
[----:B------:R-:W-:Y:S01]  /*5ef0*/  R2UR UR43, R10 ;  /* 0x000000000a2b72ca */ /* 0x000fe200000e0000 */
[----:B------:R-:W-:Y:S01]  /*5f00*/  IMAD R19, R78, R8, R19 ;  /* 0x000000084e137224 */ /* 0x000fe200078e0213 */
[C---:B------:R-:W-:Y:S03]  /*5f10*/  R2UR UR5, R69.reuse ;  /* 0x00000000450572ca */ /* 0x040fe600000e0000 */
[----:B------:R-:W3:Y:S01]  /*5f20*/  @!P0 LDC R0, c[0x0][0xb20] ;  /* 0x0002c800ff008b82 */ /* 0x000ee20000000800 */
[----:B------:R-:W-:Y:S01]  /*5f30*/  R2UR UR44, R16 ;  /* 0x00000000102c72ca */ /* 0x000fe200000e0000 */
[----:B------:R-:W-:Y:S01]  /*5f40*/  UISETP.GE.AND UP1, UPT, UR4, URZ, UPT ;  /* 0x000000ff0400728c */ /* 0x000fe2000bf26270 */
[----:B------:R-:W-:Y:S05]  /*5f50*/  R2UR UR4, R69 ;  /* 0x00000000450472ca */ /* 0x000fea00000e0000 */
[----:B------:R-:W4:Y:S01]  /*5f60*/  @!P0 LDC R2, c[0x0][0xb0c] ;  /* 0x0002c300ff028b82 */ /* 0x000f220000000800 */
[----:B------:R-:W-:Y:S01]  /*5f70*/  R2UR UR51, R19 ;  /* 0x00000000133372ca */ /* 0x000fe200000e0000 */
[----:B------:R-:W-:Y:S01]  /*5f80*/  VOTEU.ALL UP0, P1 ;  /* 0x0000000000ff7886 */ /* 0x000fe20000800000 */
[----:B------:R-:W-:Y:S01]  /*5f90*/  @P5 R2UR UR52, R12 ;  /* 0x000000000c3452ca */ /* 0x000fe200000e0000 */
[----:B------:R-:W-:Y:S01]  /*5fa0*/  USHF.L.U32 UR42, UR42, 0x6, URZ ;  /* 0x000000062a2a7899 */ /* 0x000fe200080006ff */
[----:B-1----:R-:W-:Y:S01]  /*5fb0*/  @!P0 IMAD.HI.U32 R6, R31, R6, RZ ;  /* 0x000000061f068227 */ /* 0x002fe200078e00ff */
[----:B------:R-:W-:Y:S02]  /*5fc0*/  @!UP1 UIADD3 UR44, UPT, UPT, -UR44, URZ, URZ ;  /* 0x000000ff2c2c9290 */ /* 0x000fe4000fffe1ff */
[----:B------:R-:W-:Y:S02]  /*5fd0*/  @!UP0 ULOP3.LUT UR44, URZ, UR4, URZ, 0x33, !UPT ;  /* 0x00000004ff2c8292 */ /* 0x000fe4000f8e33ff */
[----:B------:R-:W-:Y:S01]  /*5fe0*/  @!P0 SHF.R.U32.HI R6, RZ, R7, R6 ;  /* 0x00000007ff068219 */ /* 0x000fe20000011606 */
[C---:B--2---:R-:W-:Y:S01]  /*5ff0*/  @!P0 IMAD.HI.U32 R3, R29.reuse, R5, RZ ;  /* 0x000000051d038227 */ /* 0x044fe200078e00ff */
[----:B------:R-:W-:Y:S01]  /*6000*/  @!P0 ISETP.NE.AND P1, PT, R4, 0x1, PT ;  /* 0x000000010400880c */ /* 0x000fe20003f25270 */
[----:B------:R-:W-:Y:S02]  /*6010*/  ULOP3.LUT UP0, URZ, UR56, 0x3f0, URZ, 0xc0, !UPT ;  /* 0x000003f038ff7892 */ /* 0x000fe4000f80c0ff */
[----:B------:R-:W-:Y:S01]  /*6020*/  IMAD R8, RZ, RZ, -UR44 ;  /* 0x8000002cff087e24 */ /* 0x000fe2000f8e02ff */
[----:B------:R-:W-:Y:S01]  /*6030*/  USHF.L.U32 UR51, UR51, 0x6, URZ ;  /* 0x0000000633337899 */ /* 0x000fe200080006ff */
[----:B---3--:R-:W-:Y:S03]  /*6040*/  @!P0 SHF.R.U32.HI R0, RZ, R0, R3 ;  /* 0x00000000ff008219 */ /* 0x008fe60000011603 */
[----:B------:R-:W-:Y:S02]  /*6050*/  R2UR UR4, R8 ;  /* 0x00000000080472ca */ /* 0x000fe400000e0000 */
[----:B----4-:R-:W-:Y:S02]  /*6060*/  @!P0 ISETP.NE.AND P2, PT, R2, 0x1, PT ;  /* 0x000000010200880c */ /* 0x010fe40003f45270 */
[----:B------:R-:W-:Y:S02]  /*6070*/  @!P0 SEL R3, R29, R0, !P1 ;  /* 0x000000001d038207 */ /* 0x000fe40004800000 */
[----:B------:R-:W-:Y:S05]  /*6080*/  @!P0 SEL R6, R31, R6, !P2 ;  /* 0x000000061f068207 */ /* 0x000fea0005000000 */
[----:B------:R-:W-:Y:S02]  /*6090*/  @!P0 IMAD.IADD R0, R3, 0x1, -R6 ;  /* 0x0000000103008824 */ /* 0x000fe400078e0a06 */
[----:B------:R-:W-:Y:S01]  /*60a0*/  @!P0 IMAD.IADD R3, R6, 0x1, -R3 ;  /* 0x0000000106038824 */ /* 0x000fe200078e0a03 */
[----:B------:R-:W-:Y:S01]  /*60b0*/  UIMAD UR43, UR5, UR4, UR43 ;  /* 0x00000004052b72a4 */ /* 0x000fe2000f8e022b */
[----:B------:R-:W-:Y:S02]  /*60c0*/  @!P0 IMAD R31, R0, R2, R31 ;  /* 0x00000002001f8224 */ /* 0x000fe400078e021f */
[----:B------:R-:W-:Y:S01]  /*60d0*/  @!P0 IMAD R29, R3, R4, R29 ;  /* 0x00000004031d8224 */ /* 0x000fe200078e021d */
[----:B------:R-:W-:Y:S08]  /*60e0*/  BRA.U !UP0, `(.L_x_83) ;  /* 0x00000001087c7547 */ /* 0x000ff0000b800000 */
[----:B------:R-:W1:Y:S01]  /*60f0*/  LDCU.64 UR8, c[0x4][0x80] ;  /* 0x01001000ff0877ac */ /* 0x000e620008000a00 */
[----:B------:R-:W-:Y:S01]  /*6100*/  MOV R2, 0x0 ;  /* 0x0000000000027802 */ /* 0x000fe20000000f00 */
[----:B------:R-:W-:Y:S02]  /*6110*/  HFMA2 R12, -RZ, RZ, 0, 5.9604644775390625e-08 ;  /* 0x00000001ff0c7431 */ /* 0x000fe400000001ff */
[----:B------:R-:W-:Y:S01]  /*6120*/  IMAD.MOV.U32 R8, RZ, RZ, 0x70 ;  /* 0x00000070ff087424 */ /* 0x000fe200078e00ff */
[----:B------:R2:W3:Y:S01]  /*6130*/  LDC.64 R14, c[0x4][R2] ;  /* 0x01000000020e7b82 */ /* 0x0004e20000000a00 */
[----:B------:R-:W4:Y:S01]  /*6140*/  LDCU.64 UR6, c[0x4][0x88] ;  /* 0x01001100ff0677ac */ /* 0x000f220008000a00 */
[----:B------:R-:W-:Y:S01]  /*6150*/  IMAD.MOV.U32 R13, RZ, RZ, RZ ;  /* 0x000000ffff0d7224 */ /* 0x000fe200078e00ff */
[----:B------:R-:W2:Y:S01]  /*6160*/  LDCU.64 UR4, c[0x4][0x8] ;  /* 0x01000100ff0477ac */ /* 0x000ea20008000a00 */
[----:B-1----:R-:W-:Y:S01]  /*6170*/  MOV R5, UR9 ;  /* 0x0000000900057c02 */ /* 0x002fe20008000f00 */
[----:B------:R-:W-:Y:S01]  /*6180*/  IMAD.U32 R4, RZ, RZ, UR8 ;  /* 0x00000008ff047e24 */ /* 0x000fe2000f8e00ff */
[----:B----4-:R-:W-:Y:S01]  /*6190*/  MOV R7, UR7 ;  /* 0x0000000700077c02 */ /* 0x010fe20008000f00 */
[----:B------:R-:W-:Y:S01]  /*61a0*/  IMAD.U32 R6, RZ, RZ, UR6 ;  /* 0x00000006ff067e24 */ /* 0x000fe2000f8e00ff */
[----:B--2---:R-:W-:Y:S01]  /*61b0*/  MOV R11, UR5 ;  /* 0x00000005000b7c02 */ /* 0x004fe20008000f00 */
[----:B------:R-:W-:Y:S02]  /*61c0*/  IMAD.U32 R10, RZ, RZ, UR4 ;  /* 0x00000004ff0a7e24 */ /* 0x000fe4000f8e00ff */
[----:B------:R-:W-:Y:S07]  /*61d0*/  LEPC R20, `(.L_x_84) ;  /* 0x000000001014794e */ /* 0x000fee0000000000 */
[----:B---3-5:R-:W-:Y:S05]  /*61e0*/  CALL.ABS.NOINC R14 ;  /* 0x000000000e007343 */ /* 0x028fea0003c00000 */
.L_x_84:
[----:B------:R-:W1:Y:S01]  /*61f0*/  LDCU.64 UR8, c[0x4][0x80] ;  /* 0x01001000ff0877ac */ /* 0x000e620008000a00 */
[----:B------:R-:W2:Y:S01]  /*6200*/  LDC.64 R2, c[0x4][R2] ;  /* 0x0100000002027b82 */ /* 0x000ea20000000a00 */
[----:B------:R-:W-:Y:S02]  /*6210*/  HFMA2 R12, -RZ, RZ, 0, 5.9604644775390625e-08 ;  /* 0x00000001ff0c7431 */ /* 0x000fe400000001ff */
[----:B------:R-:W-:Y:S02]  /*6220*/  IMAD.MOV.U32 R8, RZ, RZ, 0x70 ;  /* 0x00000070ff087424 */ /* 0x000fe400078e00ff */
[----:B------:R-:W-:Y:S01]  /*6230*/  IMAD.MOV.U32 R13, RZ, RZ, RZ ;  /* 0x000000ffff0d7224 */ /* 0x000fe200078e00ff */
[----:B------:R-:W3:Y:S01]  /*6240*/  LDCU.64 UR6, c[0x4][0x88] ;  /* 0x01001100ff0677ac */ /* 0x000ee20008000a00 */
[----:B------:R-:W4:Y:S01]  /*6250*/  LDCU.64 UR4, c[0x4][0x8] ;  /* 0x01000100ff0477ac */ /* 0x000f220008000a00 */
[----:B-1----:R-:W-:Y:S02]  /*6260*/  MOV R4, UR8 ;  /* 0x0000000800047c02 */ /* 0x002fe40008000f00 */
[----:B------:R-:W-:Y:S02]  /*6270*/  MOV R5, UR9 ;  /* 0x0000000900057c02 */ /* 0x000fe40008000f00 */
[----:B---3--:R-:W-:Y:S01]  /*6280*/  MOV R7, UR7 ;  /* 0x0000000700077c02 */ /* 0x008fe20008000f00 */
[----:B------:R-:W-:Y:S01]  /*6290*/  IMAD.U32 R6, RZ, RZ, UR6 ;  /* 0x00000006ff067e24 */ /* 0x000fe2000f8e00ff */
[----:B----4-:R-:W-:Y:S01]  /*62a0*/  MOV R11, UR5 ;  /* 0x00000005000b7c02 */ /* 0x010fe20008000f00 */
[----:B------:R-:W-:Y:S02]  /*62b0*/  IMAD.U32 R10, RZ, RZ, UR4 ;  /* 0x00000004ff0a7e24 */ /* 0x000fe4000f8e00ff */
[----:B------:R-:W-:Y:S07]  /*62c0*/  LEPC R20, `(.L_x_83) ;  /* 0x000000001014794e */ /* 0x000fee0000000000 */
[----:B--2---:R-:W-:Y:S05]  /*62d0*/  CALL.ABS.NOINC R2 ;  /* 0x0000000002007343 */ /* 0x004fea0003c00000 */
.L_x_83:
[----:B------:R-:W-:Y:S01]  /*62e0*/  ISETP.NE.U32.AND P4, PT, R62, RZ, PT ;  /* 0x000000ff3e00720c */ /* 0x000fe20003f85070 */
[----:B------:R-:W-:Y:S01]  /*62f0*/  UISETP.NE.AND UP2, UPT, UR49, URZ, UPT ;  /* 0x000000ff3100728c */ /* 0x000fe2000bf45270 */
[----:B------:R-:W-:Y:S01]  /*6300*/  ISETP.NE.U32.AND P2, PT, RZ, UR36, PT ;  /* 0x00000024ff007c0c */ /* 0x000fe2000bf45070 */
[----:B------:R-:W-:Y:S01]  /*6310*/  UISETP.NE.U32.AND UP1, UPT, UR38, URZ, UPT ;  /* 0x000000ff2600728c */ /* 0x000fe2000bf25070 */
[----:B------:R-:W-:Y:S01]  /*6320*/  ISETP.NE.AND.EX P4, PT, R63, RZ, PT, P4 ;  /* 0x000000ff3f00720c */ /* 0x000fe20003f85340 */
[----:B------:R-:W-:Y:S01]  /*6330*/  UPLOP3.LUT UP0, UPT, UPT, UPT, UPT, 0x40, 0x4 ;  /* 0x000000000004789c */ /* 0x000fe20003f0e870 */
[----:B------:R-:W-:Y:S01]  /*6340*/  ISETP.NE.AND.EX P2, PT, RZ, UR37, PT, P2 ;  /* 0x00000025ff007c0c */ /* 0x000fe2000bf45320 */
[----:B------:R-:W-:Y:S01]  /*6350*/  UISETP.NE.AND.EX UP1, UPT, UR39, URZ, UPT, UP1 ;  /* 0x000000ff2700728c */ /* 0x000fe2000bf25310 */
[----:B------:R-:W-:Y:S04]  /*6360*/  PLOP3.LUT P1, PT, PT, PT, UP2, 0x80, 0x8 ;  /* 0x000000000008781c */ /* 0x000fe80003f2f028 */
[----:B------:R-:W-:Y:S06]  /*6370*/  @UP2 UPLOP3.LUT UP0, UPT, UPT, UPT, UP1, 0x80, 0x8 ;  /* 0x000000000008289c */ /* 0x000fec0003f0f010 */
[----:B------:R-:W-:Y:S01]  /*6380*/  PLOP3.LUT P0, PT, PT, PT, UP0, 0x80, 0x8 ;  /* 0x000000000008781c */ /* 0x000fe20003f0f008 */
[----:B------:R-:W-:Y:S01]  /*6390*/  @!UPT UIADD3 URZ, UPT, UPT, URZ, URZ, URZ ;  /* 0x000000fffffff290 */ /* 0x000fe2000fffe0ff */
[----:B------:R-:W-:Y:S11]  /*63a0*/  BRA.U !UP1, `(.L_x_85) ;  /* 0x0000000109387547 */ /* 0x000ff6000b800000 */
[----:B------:R-:W-:Y:S01]  /*63b0*/  UISETP.NE.U32.AND UP0, UPT, UR36, URZ, UPT ;  /* 0x000000ff2400728c */ /* 0x000fe2000bf05070 */
[----:B------:R-:W-:Y:S02]  /*63c0*/  HFMA2 R0, -RZ, RZ, 0, 5.9604644775390625e-08 ;  /* 0x00000001ff007431 */ /* 0x000fe400000001ff */
[----:B------:R-:W-:Y:S01]  /*63d0*/  IMAD.MOV.U32 R67, RZ, RZ, 0x1 ;  /* 0x00000001ff437424 */ /* 0x000fe200078e00ff */
[----:B------:R-:W-:Y:S06]  /*63e0*/  UISETP.NE.AND.EX UP0, UPT, UR37, URZ, UPT, UP0 ;  /* 0x000000ff2500728c */ /* 0x000fec000bf05300 */
[----:B------:R-:W-:Y:S05]  /*63f0*/  PLOP3.LUT P3, PT, PT, PT, UP0, 0x80, 0x8 ;  /* 0x000000000008781c */ /* 0x000fea0003f6f008 */
[----:B------:R-:W1:Y:S01]  /*6400*/  @UP0 LDCU.64 UR6, c[0x0][0x888] ;  /* 0x00011100ff0607ac */ /* 0x000e620008000a00 */
[----:B------:R-:W-:Y:S07]  /*6410*/  @UP0 UIMAD UR4, UR48, UR38, URZ ;  /* 0x00000026300402a4 */ /* 0x000fee000f8e02ff */
[----:B------:R-:W-:Y:S01]  /*6420*/  @!P3 PRMT R67, R0, 0x7610, R67 ;  /* 0x000076100043b816 */ /* 0x000fe20000000043 */
[----:B-1----:R-:W-:Y:S03]  /*6430*/  @UP0 UIMAD.WIDE UR6, UR4, 0x4, UR6 ;  /* 0x00000004040608a5 */ /* 0x002fe6000f8e0206 */
[----:B------:R-:W1:Y:S03]  /*6440*/  @!UP0 LDCU UR4, c[0x0][0x880] ;  /* 0x00011000ff0487ac */ /* 0x000e660008000800 */
[----:B------:R-:W-:Y:S01]  /*6450*/  IMAD.U32 R2, RZ, RZ, UR6 ;  /* 0x00000006ff027e24 */ /* 0x000fe2000f8e00ff */
[----:B------:R-:W-:Y:S05]  /*6460*/  MOV R3, UR7 ;  /* 0x0000000700037c02 */ /* 0x000fea0008000f00 */
[----:B-----5:R2:W5:Y:S02]  /*6470*/  @P3 LDG.E R35, desc[UR46][R2.64] ;  /* 0x0000002e02233981 */ /* 0x020564000c1e1900 */
[----:B-12---:R-:W-:Y:S02]  /*6480*/  @!P3 IMAD.U32 R35, RZ, RZ, UR4 ;  /* 0x00000004ff23be24 */ /* 0x006fe4000f8e00ff */
.L_x_85:
[----:B------:R-:W-:Y:S05]  /*6490*/  @!P4 BRA `(.L_x_86) ;  /* 0x000000000020c947 */ /* 0x000fea0003800000 */
[----:B------:R-:W-:Y:S04]  /*64a0*/  ISETP.NE.U32.AND P3, PT, R60, RZ, PT ;  /* 0x000000ff3c00720c */ /* 0x000fe80003f65070 */
[----:B------:R-:W-:Y:S11]  /*64b0*/  ISETP.NE.AND.EX P3, PT, R61, RZ, PT, P3 ;  /* 0x000000ff3d00720c */ /* 0x000ff60003f65330 */
[----:B------:R-:W-:Y:S02]  /*64c0*/  @!UPT UIADD3 URZ, UPT, UPT, URZ, URZ, URZ ;  /* 0x000000fffffff290 */ /* 0x000fe4000fffe0ff */
[----:B------:R-:W1:Y:S01]  /*64d0*/  @P3 LDC.64 R2, c[0x0][0x8a8] ;  /* 0x00022a00ff023b82 */ /* 0x000e620000000a00 */
[----:B------:R-:W-:Y:S04]  /*64e0*/  @P3 IMAD R0, R62, UR48, RZ ;  /* 0x000000303e003c24 */ /* 0x000fe8000f8e02ff */
[----:B-1----:R-:W-:Y:S05]  /*64f0*/  @P3 IMAD.WIDE R2, R0, 0x4, R2 ;  /* 0x0000000400023825 */ /* 0x002fea00078e0202 */
[----:B-----5:R1:W5:Y:S02]  /*6500*/  @P3 LDG.E R33, desc[UR46][R2.64] ;  /* 0x0000002e02213981 */ /* 0x020364000c1e1900 */
[----:B-1----:R-:W2:Y:S02]  /*6510*/  @!P3 LDC R33, c[0x0][0x8a0] ;  /* 0x00022800ff21bb82 */ /* 0x002ea40000000800 */
.L_x_86:
[----:B-----5:R-:W-:Y:S01]  /*6520*/  FSETP.NEU.AND P3, PT, R35, RZ, PT ;  /* 0x000000ff2300720b */ /* 0x020fe20003f6d000 */
[----:B------:R-:W-:Y:S01]  /*6530*/  ULOP3.LUT UR4, UR55, 0x1, URZ, 0x3c, !UPT ;  /* 0x0000000137047892 */ /* 0x000fe2000f8e3cff */
[----:B------:R-:W-:Y:S01]  /*6540*/  SEL R5, RZ, 0xffffffff, P2 ;  /* 0xffffffffff057807 */ /* 0x000fe20001000000 */
[----:B------:R-:W-:Y:S01]  /*6550*/  BSSY B1, `(.L_x_87) ;  /* 0x0000047000017945 */ /* 0x000fe20003800000 */
[----:B------:R-:W-:Y:S01]  /*6560*/  @P1 LOP3.LUT P2, RZ, R67, 0xff, RZ, 0xc0, !PT ;  /* 0x000000ff43ff1812 */ /* 0x000fe2000784c0ff */
[----:B------:R-:W-:Y:S01]  /*6570*/  IMAD.MOV.U32 R43, RZ, RZ, 0x1 ;  /* 0x00000001ff2b7424 */ /* 0x000fe200078e00ff */
[----:B------:R-:W-:Y:S01]  /*6580*/  @P1 SEL R2, RZ, 0xffffffff, P3 ;  /* 0xffffffffff021807 */ /* 0x000fe20001800000 */
[----:B------:R-:W-:Y:S01]  /*6590*/  IMAD.U32 R42, RZ, RZ, UR4 ;  /* 0x00000004ff2a7e24 */ /* 0x000fe2000f8e00ff */
[----:B------:R-:W-:Y:S01]  /*65a0*/  LEA R86, R30, UR50, 0x3 ;  /* 0x000000321e567c11 */ /* 0x000fe2000f8e18ff */
[----:B------:R-:W-:Y:S01]  /*65b0*/  IMAD.IADD R34, R32, 0x1, R17 ;  /* 0x0000000120227824 */ /* 0x000fe200078e0211 */
[----:B------:R-:W-:Y:S01]  /*65c0*/  @P0 SEL R2, R5, R2, !P2 ;  /* 0x0000000205020207 */ /* 0x000fe20005000000 */
[----:B------:R-:W-:Y:S01]  /*65d0*/  IMAD.U32 R88, RZ, RZ, UR57 ;  /* 0x00000039ff587e24 */ /* 0x000fe2000f8e00ff */
[----:B------:R-:W-:Y:S02]  /*65e0*/  SHF.L.U32 R3, R74, 0x1f, RZ ;  /* 0x0000001f4a037819 */ /* 0x000fe400000006ff */
[----:B------:R-:W-:Y:S02]  /*65f0*/  CS2R R46, SRZ ;  /* 0x00000000002e7805 */ /* 0x000fe4000001ff00 */
[----:B------:R-:W-:Y:S02]  /*6600*/  @P1 LOP3.LUT R2, R2, 0x1, RZ, 0xc0, !PT ;  /* 0x0000000102021812 */ /* 0x000fe400078ec0ff */
[----:B------:R-:W-:Y:S02]  /*6610*/  CS2R R44, SRZ ;  /* 0x00000000002c7805 */ /* 0x000fe4000001ff00 */
[----:B------:R-:W-:Y:S02]  /*6620*/  PLOP3.LUT P2, PT, PT, PT, UP1, 0x80, 0x8 ;  /* 0x000000000008781c */ /* 0x000fe40003f4f018 */
[----:B------:R-:W-:Y:S02]  /*6630*/  CS2R R50, SRZ ;  /* 0x0000000000327805 */ /* 0x000fe4000001ff00 */
[----:B------:R-:W-:Y:S01]  /*6640*/  ISETP.NE.U32.OR P5, PT, R2, 0x1, !P1 ;  /* 0x000000010200780c */ /* 0x000fe20004fa5470 */
[----:B------:R-:W-:Y:S01]  /*6650*/  IMAD.U32 R2, RZ, RZ, UR57 ;  /* 0x00000039ff027e24 */ /* 0x000fe2000f8e00ff */
[----:B------:R-:W-:Y:S02]  /*6660*/  LOP3.LUT P4, R82, R67, 0xff, RZ, 0xc0, !PT ;  /* 0x000000ff43527812 */ /* 0x000fe4000788c0ff */
[----:B------:R-:W-:Y:S02]  /*6670*/  CS2R R48, SRZ ;  /* 0x0000000000307805 */ /* 0x000fe4000001ff00 */
[----:B------:R-:W-:Y:S02]  /*6680*/  P2R R83, PR, RZ, 0x20 ;  /* 0x00000020ff537803 */ /* 0x000fe40000000000 */
[----:B------:R-:W-:Y:S02]  /*6690*/  CS2R R54, SRZ ;  /* 0x0000000000367805 */ /* 0x000fe4000001ff00 */
[----:B------:R-:W-:Y:S02]  /*66a0*/  LEA R0, R2, UR50, 0x3 ;  /* 0x0000003202007c11 */ /* 0x000fe4000f8e18ff */
[----:B------:R-:W-:Y:S02]  /*66b0*/  CS2R R52, SRZ ;  /* 0x0000000000347805 */ /* 0x000fe4000001ff00 */
[----:B------:R-:W-:Y:S02]  /*66c0*/  SEL R2, RZ, 0xffffffff, P3 ;  /* 0xffffffffff027807 */ /* 0x000fe40001800000 */
[----:B------:R-:W-:Y:S02]  /*66d0*/  CS2R R58, SRZ ;  /* 0x00000000003a7805 */ /* 0x000fe4000001ff00 */
[----:B------:R-:W-:Y:S02]  /*66e0*/  CS2R R56, SRZ ;  /* 0x0000000000387805 */ /* 0x000fe4000001ff00 */
[----:B------:R-:W-:Y:S02]  /*66f0*/  @P2 SEL R2, R5, R2, !P4 ;  /* 0x0000000205022207 */ /* 0x000fe40006000000 */
[----:B------:R-:W-:Y:S02]  /*6700*/  @P5 SHF.L.U32 R7, R42, 0x1f, RZ ;  /* 0x0000001f2a075819 */ /* 0x000fe400000006ff */
[----:B------:R-:W-:Y:S02]  /*6710*/  LOP3.LUT R2, R2, 0x1, RZ, 0xc0, !PT ;  /* 0x0000000102027812 */ /* 0x000fe400078ec0ff */
[----:B------:R-:W1:Y:S02]  /*6720*/  @P5 SYNCS.PHASECHK.TRANS64.TRYWAIT P1, [R0+URZ+0x60], R7 ;  /* 0x00006007000055a7 */ /* 0x000e6400080211ff */
[----:B------:R-:W-:Y:S04]  /*6730*/  ISETP.NE.U32.AND P2, PT, R2, 0x1, PT ;  /* 0x000000010200780c */ /* 0x000fe80003f45070 */
[----:B------:R-:W-:Y:S01]  /*6740*/  P2R R87, PR, RZ, 0x4 ;  /* 0x00000004ff577803 */ /* 0x000fe20000000000 */
[----:B------:R3:W4:Y:S01]  /*6750*/  SYNCS.PHASECHK.TRANS64.TRYWAIT P0, [R86+URZ+0xb0], R3 ;  /* 0x0000b003560075a7 */ /* 0x00072200080011ff */
[----:B-1----:R-:W-:Y:S01]  /*6760*/  @P5 SEL R43, RZ, 0x1, !P1 ;  /* 0x00000001ff2b5807 */ /* 0x002fe20004800000 */
[----:B---3--:R-:W-:Y:S06]  /*6770*/  @!P5 BRA `(.L_x_88) ;  /* 0x000000000090d947 */ /* 0x008fec0003800000 */
[----:B------:R-:W-:Y:S01]  /*6780*/  HFMA2 R55, -RZ, RZ, 0, 0 ;  /* 0x00000000ff377431 */ /* 0x000fe200000001ff */
[----:B------:R-:W-:Y:S01]  /*6790*/  ISETP.NE.AND P1, PT, R43, RZ, PT ;  /* 0x000000ff2b00720c */ /* 0x000fe20003f25270 */
[----:B------:R-:W-:Y:S01]  /*67a0*/  IMAD.U32 R2, RZ, RZ, UR57 ;  /* 0x00000039ff027e24 */ /* 0x000fe2000f8e00ff */
[----:B------:R-:W-:Y:S11]  /*67b0*/  BSSY B0, `(.L_x_89) ;  /* 0x0000005000007945 */ /* 0x000ff60003800000 */
[----:B------:R-:W-:Y:S05]  /*67c0*/  @P1 BRA `(.L_x_90) ;  /* 0x00000000000c1947 */ /* 0x000fea0003800000 */
[----:B------:R-:W-:Y:S04]  /*67d0*/  SHF.L.U32 R5, R42, 0x1f, RZ ;  /* 0x0000001f2a057819 */ /* 0x000fe800000006ff */
[----:B------:R-:W1:Y:S02]  /*67e0*/  SYNCS.PHASECHK.TRANS64.TRYWAIT P1, [R0+URZ+0x60], R5 ;  /* 0x00006005000075a7 */ /* 0x000e6400080211ff */
[----:B-1----:R-:W-:Y:S05]  /*67f0*/  @!P1 BRA `(.L_x_91) ;  /* 0x0000001c00f89947 */ /* 0x002fea0003800000 */
.L_x_90:
[----:B------:R-:W-:Y:S05]  /*6800*/  BSYNC B0 ;  /* 0x0000000000007941 */ /* 0x000fea0003800000 */
.L_x_89:
[----:B------:R-:W-:Y:S01]  /*6810*/  ISETP.NE.AND P1, PT, R87, RZ, PT ;  /* 0x000000ff5700720c */ /* 0x000fe20003f25270 */
[----:B------:R-:W-:Y:S01]  /*6820*/  IMAD.MOV.U32 R54, RZ, RZ, RZ ;  /* 0x000000ffff367224 */ /* 0x000fe200078e00ff */
[----:B------:R-:W-:Y:S02]  /*6830*/  CS2R R52, SRZ ;  /* 0x0000000000347805 */ /* 0x000fe4000001ff00 */
[----:B------:R-:W-:Y:S02]  /*6840*/  CS2R R58, SRZ ;  /* 0x00000000003a7805 */ /* 0x000fe4000001ff00 */
[----:B------:R-:W-:Y:S02]  /*6850*/  CS2R R56, SRZ ;  /* 0x0000000000387805 */ /* 0x000fe4000001ff00 */
[----:B------:R-:W-:Y:S02]  /*6860*/  CS2R R50, SRZ ;  /* 0x0000000000327805 */ /* 0x000fe4000001ff00 */
[----:B------:R-:W-:Y:S02]  /*6870*/  CS2R R48, SRZ ;  /* 0x0000000000307805 */ /* 0x000fe4000001ff00 */
[----:B------:R-:W-:Y:S02]  /*6880*/  CS2R R46, SRZ ;  /* 0x00000000002e7805 */ /* 0x000fe4000001ff00 */
[----:B------:R-:W-:Y:S01]  /*6890*/  CS2R R44, SRZ ;  /* 0x00000000002c7805 */ /* 0x000fe2000001ff00 */
[----:B-1----:R-:W-:Y:S01]  /*68a0*/  @P1 IMAD R5, R2, 0x800, R75 ;  /* 0x0000080002051824 */ /* 0x002fe200078e024b */
[----:B------:R-:W-:Y:S05]  /*68b0*/  @P1 WARPSYNC.ALL ;  /* 0x0000000000001948 */ /* 0x000fea0003800000 */
[----:B------:R-:W-:Y:S01]  /*68c0*/  @P1 LEA R5, R5, UR50, 0x2 ;  /* 0x0000003205051c11 */ /* 0x000fe2000f8e10ff */
[----:B------:R-:W-:Y:S04]  /*68d0*/  UIADD3 UR5, UPT, UPT, UR57, 0x1, URZ ;  /* 0x0000000139057890 */ /* 0x000fe8000fffe0ff */
[----:B------:R1:W3:Y:S01]  /*68e0*/  @P1 LDSM.16.M88.4 R56, [R5+0x400] ;  /* 0x000400000538183b */ /* 0x0002e20000000200 */
[----:B------:R-:W-:Y:S01]  /*68f0*/  @P1 VIADD R0, R5, 0x400 ;  /* 0x0000040005001836 */ /* 0x000fe20000000000 */
[----:B------:R-:W-:Y:S01]  /*6900*/  UISETP.NE.AND UP0, UPT, UR5, 0x3, UPT ;  /* 0x000000030500788c */ /* 0x000fe2000bf05270 */
[C-C-:B------:R-:W-:Y:S02]  /*6910*/  @P1 IMAD R2, R80.reuse, 0x4, R5.reuse ;  /* 0x0000000450021824 */ /* 0x140fe400078e0205 */
[C---:B------:R-:W-:Y:S01]  /*6920*/  @P1 IMAD R7, R79.reuse, 0x4, R0 ;  /* 0x000000044f071824 */ /* 0x040fe200078e0200 */
[----:B------:R-:W-:Y:S01]  /*6930*/  USEL UR4, URZ, 0x1, UP0 ;  /* 0x00000001ff047887 */ /* 0x000fe20008000000 */
[----:B------:R-:W-:Y:S01]  /*6940*/  @P1 IMAD R0, R79, 0x4, R5 ;  /* 0x000000044f001824 */ /* 0x000fe200078e0205 */
[----:B------:R1:W1:Y:S01]  /*6950*/  @P1 LDSM.16.M88.4 R52, [R2+0x400] ;  /* 0x000400000234183b */ /* 0x0002620000000200 */
[----:B------:R-:W-:Y:S01]  /*6960*/  @P1 IMAD R4, R80, 0x4, R7 ;  /* 0x0000000450041824 */ /* 0x000fe200078e0207 */
[----:B------:R-:W-:Y:S02]  /*6970*/  USEL UR5, UR5, URZ, UP0 ;  /* 0x000000ff05057287 */ /* 0x000fe40008000000 */
[----:B------:R1:W1:Y:S01]  /*6980*/  @P1 LDSM.16.M88.4 R48, [R0+0x400] ;  /* 0x000400000030183b */ /* 0x0002620000000200 */
[----:B------:R-:W-:Y:S03]  /*6990*/  LOP3.LUT R42, R42, UR4, RZ, 0x3c, !PT ;  /* 0x000000042a2a7c12 */ /* 0x000fe6000f8e3cff */
[----:B------:R1:W1:Y:S01]  /*69a0*/  @P1 LDSM.16.M88.4 R44, [R4] ;  /* 0x00000000042c183b */ /* 0x0002620000000200 */
[----:B------:R-:W-:Y:S03]  /*69b0*/  IMAD.U32 R88, RZ, RZ, UR5 ;  /* 0x00000005ff587e24 */ /* 0x000fe6000f8e00ff */
.L_x_88:
[----:B------:R-:W-:Y:S05]  /*69c0*/  BSYNC B1 ;  /* 0x0000000000017941 */ /* 0x000fea0003800000 */
.L_x_87:
[----:B-1----:R-:W-:Y:S04]  /*69d0*/  SHF.R.U32.HI R0, RZ, 0x15, R34 ;  /* 0x00000015ff007819 */ /* 0x002fe80000011622 */
[----:B------:R-:W-:Y:S01]  /*69e0*/  LOP3.LUT P1, RZ, R0, 0x3, R77, 0x48, !PT ;  /* 0x0000000300ff7812 */ /* 0x000fe2000782484d */
[----:B------:R-:W-:Y:S01]  /*69f0*/  @!UPT UIADD3 URZ, UPT, UPT, URZ, URZ, URZ ;  /* 0x000000fffffff290 */ /* 0x000fe2000fffe0ff */
[----:B----4-:R-:W-:Y:S11]  /*6a00*/  @P0 BRA `(.L_x_92) ;  /* 0x0000000000080947 */ /* 0x010ff60003800000 */
[----:B------:R-:W1:Y:S02]  /*6a10*/  SYNCS.PHASECHK.TRANS64.TRYWAIT P0, [R86+URZ+0xb0], R3 ;  /* 0x0000b003560075a7 */ /* 0x000e6400080011ff */
[----:B-1----:R-:W-:Y:S05]  /*6a20*/  @!P0 BRA `(.L_x_93) ;  /* 0x0000001c00808947 */ /* 0x002fea0003800000 */
.L_x_92:
[----:B------:R-:W-:Y:S05]  /*6a30*/  @!P1 BRA `(.L_x_94) ;  /* 0x0000000000409947 */ /* 0x000fea0003800000 */
[----:B------:R-:W4:Y:S01]  /*6a40*/  LDCU.64 UR8, c[0x4][0x70] ;  /* 0x01000e00ff0877ac */ /* 0x000f220008000a00 */
[----:B-1----:R-:W-:Y:S01]  /*6a50*/  MOV R3, 0x0 ;  /* 0x0000000000037802 */ /* 0x002fe20000000f00 */
[----:B------:R-:W-:Y:S02]  /*6a60*/  HFMA2 R12, -RZ, RZ, 0, 5.9604644775390625e-08 ;  /* 0x00000001ff0c7431 */ /* 0x000fe400000001ff */
[----:B------:R-:W-:Y:S02]  /*6a70*/  IMAD.MOV.U32 R8, RZ, RZ, 0x192 ;  /* 0x00000192ff087424 */ /* 0x000fe400078e00ff */
[----:B------:R-:W-:Y:S01]  /*6a80*/  IMAD.MOV.U32 R13, RZ, RZ, RZ ;  /* 0x000000ffff0d7224 */ /* 0x000fe200078e00ff */
[----:B------:R-:W1:Y:S01]  /*6a90*/  LDCU.64 UR6, c[0x4][0x78] ;  /* 0x01000f00ff0677ac */ /* 0x000e620008000a00 */
[----:B------:R-:W2:Y:S01]  /*6aa0*/  LDC.64 R2, c[0x4][R3] ;  /* 0x0100000003027b82 */ /* 0x000ea20000000a00 */
[----:B------:R-:W5:Y:S01]  /*6ab0*/  LDCU.64 UR4, c[0x4][0x10] ;  /* 0x01000200ff0477ac */ /* 0x000f620008000a00 */
[----:B----4-:R-:W-:Y:S01]  /*6ac0*/  MOV R5, UR9 ;  /* 0x0000000900057c02 */ /* 0x010fe20008000f00 */
[----:B------:R-:W-:Y:S01]  /*6ad0*/  IMAD.U32 R4, RZ, RZ, UR8 ;  /* 0x00000008ff047e24 */ /* 0x000fe2000f8e00ff */
[----:B-1----:R-:W-:Y:S01]  /*6ae0*/  MOV R7, UR7 ;  /* 0x0000000700077c02 */ /* 0x002fe20008000f00 */
[----:B------:R-:W-:Y:S01]  /*6af0*/  IMAD.U32 R6, RZ, RZ, UR6 ;  /* 0x00000006ff067e24 */ /* 0x000fe2000f8e00ff */
[----:B-----5:R-:W-:Y:S01]  /*6b00*/  MOV R11, UR5 ;  /* 0x00000005000b7c02 */ /* 0x020fe20008000f00 */
[----:B------:R-:W-:Y:S02]  /*6b10*/  IMAD.U32 R10, RZ, RZ, UR4 ;  /* 0x00000004ff0a7e24 */ /* 0x000fe4000f8e00ff */
[----:B------:R-:W-:Y:S07]  /*6b20*/  LEPC R20, `(.L_x_94) ;  /* 0x000000001014794e */ /* 0x000fee0000000000 */
[----:B--23--:R-:W-:Y:S05]  /*6b30*/  CALL.ABS.NOINC R2 ;  /* 0x0000000002007343 */ /* 0x00cfea0003c00000 */
.L_x_94:
[----:B---3--:R-:W-:Y:S01]  /*6b40*/  LOP3.LUT R20, R56, 0xffffe000, RZ, 0xc0, !PT ;  /* 0xffffe00038147812 */ /* 0x008fe200078ec0ff */
[----:B------:R-:W-:Y:S05]  /*6b50*/  WARPSYNC.ALL ;  /* 0x0000000000007948 */ /* 0x000fea0003800000 */
[----:B------:R-:W-:Y:S01]  /*6b60*/  R2UR UR4, R34 ;  /* 0x00000000220472ca */ /* 0x000fe200000e0000 */
[----:B------:R-:W-:Y:S01]  /*6b70*/  IMAD.SHL.U32 R85, R80, 0x4, RZ ;  /* 0x0000000450557824 */ /* 0x000fe200078e00ff */
[----:B------:R-:W-:Y:S01]  /*6b80*/  LOP3.LUT R21, R57, 0xffffe000, RZ, 0xc0, !PT ;  /* 0xffffe00039157812 */ /* 0x000fe200078ec0ff */
[----:B------:R-:W-:Y:S01]  /*6b90*/  IMAD.U32 R84, RZ, RZ, UR57 ;  /* 0x00000039ff547e24 */ /* 0x000fe2000f8e00ff */
[----:B------:R-:W-:Y:S01]  /*6ba0*/  LOP3.LUT R40, R58, 0xffffe000, RZ, 0xc0, !PT ;  /* 0xffffe0003a287812 */ /* 0x000fe200078ec0ff */
[----:B------:R-:W-:Y:S01]  /*6bb0*/  BSSY.RECONVERGENT B0, `(.L_x_95) ;  /* 0x0000059000007945 */ /* 0x000fe20003800200 */
[----:B------:R-:W-:Y:S01]  /*6bc0*/  LOP3.LUT R41, R54, 0xffffe000, RZ, 0xc0, !PT ;  /* 0xffffe00036297812 */ /* 0x000fe200078ec0ff */
[----:B------:R-:W-:Y:S01]  /*6bd0*/  IMAD R89, R84, 0x800, R75 ;  /* 0x0000080054597824 */ /* 0x000fe200078e024b */
[----:B------:R-:W-:Y:S01]  /*6be0*/  ISETP.NE.AND P0, PT, R76, RZ, PT ;  /* 0x000000ff4c00720c */ /* 0x000fe20003f05270 */
[----:B------:R-:W-:Y:S03]  /*6bf0*/  IMAD.SHL.U32 R84, R79, 0x4, RZ ;  /* 0x000000044f547824 */ /* 0x000fe600078e00ff */
[----:B------:R-:W-:Y:S01]  /*6c00*/  LEA R89, R89, UR50, 0x2 ;  /* 0x0000003259597c11 */ /* 0x000fe2000f8e10ff */
[----:B------:R-:W2:Y:S03]  /*6c10*/  LDTM.16dp128bit.x8 R4, tmem[UR4] ;  /* 0x00000004000479ee */ /* 0x000ea60008180000 */
[C-C-:B------:R-:W-:Y:S02]  /*6c20*/  IADD3 R92, PT, PT, R85.reuse, 0x400, R89.reuse ;  /* 0x00000400555c7810 */ /* 0x140fe40007ffe059 */
[----:B------:R-:W-:Y:S05]  /*6c30*/  IADD3 R90, PT, PT, R84, 0x400, R89 ;  /* 0x00000400545a7810 */ /* 0x000fea0007ffe059 */
[----:B------:R-:W-:Y:S02]  /*6c40*/  IMAD.IADD R91, R85, 0x1, R90 ;  /* 0x00000001555b7824 */ /* 0x000fe400078e025a */
[C---:B--2---:R-:W-:Y:S01]  /*6c50*/  FMUL R0, R33.reuse, R4 ;  /* 0x0000000421007220 */ /* 0x044fe20000400000 */
[C---:B------:R-:W-:Y:S01]  /*6c60*/  FMUL R2, R33.reuse, R5 ;  /* 0x0000000521027220 */ /* 0x040fe20000400000 */
[C---:B-1----:R-:W-:Y:S01]  /*6c70*/  FMUL R3, R33.reuse, R6 ;  /* 0x0000000621037220 */ /* 0x042fe20000400000 */
[----:B------:R-:W-:Y:S01]  /*6c80*/  FMUL R7, R33, R7 ;  /* 0x0000000721077220 */ /* 0x000fe20000400000 */
[----:B------:R-:W-:Y:S01]  /*6c90*/  FFMA R36, R35, R20, R0 ;  /* 0x0000001423247223 */ /* 0x000fe20000000000 */
[----:B------:R-:W-:Y:S01]  /*6ca0*/  LOP3.LUT R20, R59, 0xffffe000, RZ, 0xc0, !PT ;  /* 0xffffe0003b147812 */ /* 0x000fe200078ec0ff */
[C---:B------:R-:W-:Y:S01]  /*6cb0*/  FFMA R37, R35.reuse, R21, R2 ;  /* 0x0000001523257223 */ /* 0x040fe20000000002 */
[----:B------:R-:W-:Y:S01]  /*6cc0*/  LOP3.LUT R21, R52, 0xffffe000, RZ, 0xc0, !PT ;  /* 0xffffe00034157812 */ /* 0x000fe200078ec0ff */
[----:B------:R-:W-:Y:S01]  /*6cd0*/  FFMA R38, R35, R40, R3 ;  /* 0x0000002823267223 */ /* 0x000fe20000000003 */
[----:B------:R-:W-:Y:S01]  /*6ce0*/  LOP3.LUT R40, R53, 0xffffe000, RZ, 0xc0, !PT ;  /* 0xffffe00035287812 */ /* 0x000fe200078ec0ff */
[----:B------:R-:W-:Y:S01]  /*6cf0*/  FMUL R4, R33, R8 ;  /* 0x0000000821047220 */ /* 0x000fe20000400000 */
[----:B------:R-:W-:Y:S01]  /*6d00*/  F2FP.TF32.F32.PACK_B R36, R36 ;  /* 0x00000024ff24723e */ /* 0x000fe200024050ff */
[----:B------:R-:W-:Y:S01]  /*6d10*/  FFMA R39, R35, R20, R7 ;  /* 0x0000001423277223 */ /* 0x000fe20000000007 */
[----:B------:R-:W-:Y:S01]  /*6d20*/  LOP3.LUT R20, R55, 0xffffe000, RZ, 0xc0, !PT ;  /* 0xffffe00037147812 */ /* 0x000fe200078ec0ff */
[C---:B------:R-:W-:Y:S01]  /*6d30*/  FMUL R5, R33.reuse, R9 ;  /* 0x0000000921057220 */ /* 0x040fe20000400000 */
[----:B------:R-:W-:Y:S01]  /*6d40*/  F2FP.TF32.F32.PACK_B R37, R37 ;  /* 0x00000025ff25723e */ /* 0x000fe200024050ff */
[C---:B------:R-:W-:Y:S01]  /*6d50*/  FMUL R6, R33.reuse, R10 ;  /* 0x0000000a21067220 */ /* 0x040fe20000400000 */
[----:B------:R-:W-:Y:S01]  /*6d60*/  F2FP.TF32.F32.PACK_B R38, R38 ;  /* 0x00000026ff26723e */ /* 0x000fe200024050ff */
[----:B------:R-:W-:Y:S01]  /*6d70*/  FMUL R11, R33, R11 ;  /* 0x0000000b210b7220 */ /* 0x000fe20000400000 */
[----:B------:R-:W-:Y:S01]  /*6d80*/  F2FP.TF32.F32.PACK_B R39, R39 ;  /* 0x00000027ff27723e */ /* 0x000fe200024050ff */
[C---:B------:R-:W-:Y:S01]  /*6d90*/  FFMA R4, R35.reuse, R21, R4 ;  /* 0x0000001523047223 */ /* 0x040fe20000000004 */
[----:B------:R-:W-:Y:S01]  /*6da0*/  LOP3.LUT R21, R48, 0xffffe000, RZ, 0xc0, !PT ;  /* 0xffffe00030157812 */ /* 0x000fe200078ec0ff */
[----:B------:R-:W-:Y:S01]  /*6db0*/  FFMA R5, R35, R40, R5 ;  /* 0x0000002823057223 */ /* 0x000fe20000000005 */
[----:B------:R-:W-:Y:S01]  /*6dc0*/  LOP3.LUT R40, R51, 0xffffe000, RZ, 0xc0, !PT ;  /* 0xffffe00033287812 */ /* 0x000fe200078ec0ff */
[----:B------:R-:W-:Y:S01]  /*6dd0*/  FFMA R6, R35, R41, R6 ;  /* 0x0000002923067223 */ /* 0x000fe20000000006 */
[----:B------:R-:W-:Y:S01]  /*6de0*/  LOP3.LUT R41, R50, 0xffffe000, RZ, 0xc0, !PT ;  /* 0xffffe00032297812 */ /* 0x000fe200078ec0ff */
[----:B------:R-:W-:Y:S01]  /*6df0*/  FMUL R8, R33, R12 ;  /* 0x0000000c21087220 */ /* 0x000fe20000400000 */
[----:B------:R-:W-:Y:S01]  /*6e00*/  F2FP.TF32.F32.PACK_B R4, R4 ;  /* 0x00000004ff04723e */ /* 0x000fe200024050ff */
[----:B------:R-:W-:Y:S01]  /*6e10*/  FFMA R7, R35, R20, R11 ;  /* 0x0000001423077223 */ /* 0x000fe2000000000b */
[----:B------:R-:W-:Y:S01]  /*6e20*/  LOP3.LUT R20, R49, 0xffffe000, RZ, 0xc0, !PT ;  /* 0xffffe00031147812 */ /* 0x000fe200078ec0ff */
[----:B------:R-:W-:Y:S01]  /*6e30*/  FMUL R9, R33, R13 ;  /* 0x0000000d21097220 */ /* 0x000fe20000400000 */
[----:B------:R-:W-:Y:S01]  /*6e40*/  F2FP.TF32.F32.PACK_B R5, R5 ;  /* 0x00000005ff05723e */ /* 0x000fe200024050ff */
[----:B------:R1:W-:Y:S01]  /*6e50*/  STSM.16.M88.4 [R89+0x400], R36 ;  /* 0x0004002459007844 */ /* 0x0003e20000000200 */
[----:B------:R-:W-:Y:S01]  /*6e60*/  F2FP.TF32.F32.PACK_B R6, R6 ;  /* 0x00000006ff06723e */ /* 0x000fe200024050ff */
[----:B------:R-:W-:Y:S01]  /*6e70*/  FFMA R8, R35, R21, R8 ;  /* 0x0000001523087223 */ /* 0x000fe20000000008 */
[----:B------:R-:W-:Y:S01]  /*6e80*/  LOP3.LUT R21, R44, 0xffffe000, RZ, 0xc0, !PT ;  /* 0xffffe0002c157812 */ /* 0x000fe200078ec0ff */
[C---:B------:R-:W-:Y:S01]  /*6e90*/  FMUL R10, R33.reuse, R14 ;  /* 0x0000000e210a7220 */ /* 0x040fe20000400000 */
[C---:B------:R-:W-:Y:S01]  /*6ea0*/  FMUL R15, R33.reuse, R15 ;  /* 0x0000000f210f7220 */ /* 0x040fe20000400000 */
[----:B------:R-:W-:Y:S01]  /*6eb0*/  FMUL R12, R33, R16 ;  /* 0x00000010210c7220 */ /* 0x000fe20000400000 */
[C---:B------:R-:W-:Y:S01]  /*6ec0*/  FFMA R9, R35.reuse, R20, R9 ;  /* 0x0000001423097223 */ /* 0x040fe20000000009 */
[C---:B------:R-:W-:Y:S01]  /*6ed0*/  FFMA R10, R35.reuse, R41, R10 ;  /* 0x00000029230a7223 */ /* 0x040fe2000000000a */
[C---:B------:R-:W-:Y:S01]  /*6ee0*/  FFMA R11, R35.reuse, R40, R15 ;  /* 0x00000028230b7223 */ /* 0x040fe2000000000f */
[----:B------:R-:W-:Y:S01]  /*6ef0*/  FFMA R12, R35, R21, R12 ;  /* 0x00000015230c7223 */ /* 0x000fe2000000000c */
[----:B------:R-:W-:Y:S01]  /*6f00*/  LOP3.LUT R20, R45, 0xffffe000, RZ, 0xc0, !PT ;  /* 0xffffe0002d147812 */ /* 0x000fe200078ec0ff */
[C---:B------:R-:W-:Y:S01]  /*6f10*/  FMUL R13, R33.reuse, R17 ;  /* 0x00000011210d7220 */ /* 0x040fe20000400000 */
[----:B------:R-:W-:Y:S01]  /*6f20*/  LOP3.LUT R21, R46, 0xffffe000, RZ, 0xc0, !PT ;  /* 0xffffe0002e157812 */ /* 0x000fe200078ec0ff */
[----:B------:R-:W-:Y:S01]  /*6f30*/  FMUL R14, R33, R18 ;  /* 0x00000012210e7220 */ /* 0x000fe20000400000 */
[----:B------:R-:W-:Y:S01]  /*6f40*/  LOP3.LUT R40, R47, 0xffffe000, RZ, 0xc0, !PT ;  /* 0xffffe0002f287812 */ /* 0x000fe200078ec0ff */
[----:B------:R-:W-:Y:S01]  /*6f50*/  FMUL R19, R33, R19 ;  /* 0x0000001321137220 */ /* 0x000fe20000400000 */
[----:B------:R-:W-:Y:S01]  /*6f60*/  F2FP.TF32.F32.PACK_B R7, R7 ;  /* 0x00000007ff07723e */ /* 0x000fe200024050ff */
[C---:B------:R-:W-:Y:S01]  /*6f70*/  FFMA R13, R35.reuse, R20, R13 ;  /* 0x00000014230d7223 */ /* 0x040fe2000000000d */
[C---:B------:R-:W-:Y:S01]  /*6f80*/  FFMA R14, R35.reuse, R21, R14 ;  /* 0x00000015230e7223 */ /* 0x040fe2000000000e */
[----:B------:R-:W-:Y:S01]  /*6f90*/  FFMA R15, R35, R40, R19 ;  /* 0x00000028230f7223 */ /* 0x000fe20000000013 */
[----:B------:R-:W-:Y:S01]  /*6fa0*/  F2FP.TF32.F32.PACK_B R8, R8 ;  /* 0x00000008ff08723e */ /* 0x000fe200024050ff */
[----:B------:R1:W-:Y:S01]  /*6fb0*/  STSM.16.M88.4 [R92], R4 ;  /* 0x000000045c007844 */ /* 0x0003e20000000200 */
[----:B------:R-:W-:Y:S02]  /*6fc0*/  F2FP.TF32.F32.PACK_B R9, R9 ;  /* 0x00000009ff09723e */ /* 0x000fe400024050ff */
[----:B------:R-:W-:Y:S02]  /*6fd0*/  F2FP.TF32.F32.PACK_B R10, R10 ;  /* 0x0000000aff0a723e */ /* 0x000fe400024050ff */
[----:B------:R-:W-:Y:S02]  /*6fe0*/  F2FP.TF32.F32.PACK_B R11, R11 ;  /* 0x0000000bff0b723e */ /* 0x000fe400024050ff */
[----:B------:R-:W-:Y:S02]  /*6ff0*/  F2FP.TF32.F32.PACK_B R12, R12 ;  /* 0x0000000cff0c723e */ /* 0x000fe400024050ff */
[----:B------:R-:W-:Y:S01]  /*7000*/  F2FP.TF32.F32.PACK_B R13, R13 ;  /* 0x0000000dff0d723e */ /* 0x000fe200024050ff */
[----:B------:R1:W-:Y:S01]  /*7010*/  STSM.16.M88.4 [R90], R8 ;  /* 0x000000085a007844 */ /* 0x0003e20000000200 */
[----:B------:R-:W-:Y:S02]  /*7020*/  F2FP.TF32.F32.PACK_B R14, R14 ;  /* 0x0000000eff0e723e */ /* 0x000fe400024050ff */
[----:B------:R-:W-:Y:S05]  /*7030*/  F2FP.TF32.F32.PACK_B R15, R15 ;  /* 0x0000000fff0f723e */ /* 0x000fea00024050ff */
[----:B------:R1:W-:Y:S01]  /*7040*/  STSM.16.M88.4 [R91], R12 ;  /* 0x0000000c5b007844 */ /* 0x0003e20000000200 */
[----:B------:R-:W-:Y:S01]  /*7050*/  @!PT LDS RZ, [RZ] ;  /* 0x00000000fffff984 */ /* 0x000fe20000000800 */
[----:B------:R-:W-:Y:S01]  /*7060*/  @!PT LDS RZ, [RZ] ;  /* 0x00000000fffff984 */ /* 0x000fe20000000800 */
[----:B------:R-:W-:Y:S01]  /*7070*/  @!PT LDS RZ, [RZ] ;  /* 0x00000000fffff984 */ /* 0x000fe20000000800 */
[----:B------:R-:W-:Y:S01]  /*7080*/  @!PT LDS RZ, [RZ] ;  /* 0x00000000fffff984 */ /* 0x000fe20000000800 */
[----:B------:R2:W-:Y:S07]  /*7090*/  MEMBAR.ALL.CTA ;  /* 0x0000000000007992 */ /* 0x0005ee0000008000 */
[----:B--2---:R-:W2:Y:S02]  /*70a0*/  FENCE.VIEW.ASYNC.S ;  /* 0x00000000000073c6 */ /* 0x004ea40000000000 */
[----:B--2---:R-:W-:Y:S06]  /*70b0*/  BAR.SYNC.DEFER_BLOCKING 0x1, 0x80 ;  /* 0x0042000000007b1d */ /* 0x004fec0000010000 */
[----:B------:R-:W-:Y:S05]  /*70c0*/  @P0 BRA `(.L_x_96) ;  /* 0x00000000001c0947 */ /* 0x000fea0003800000 */
[----:B------:R-:W-:Y:S02]  /*70d0*/  UIADD3 UR4, UP0, UPT, UR58, 0x680, URZ ;  /* 0x000006803a047890 */ /* 0x000fe4000ff1e0ff */
[----:B------:R-:W-:Y:S02]  /*70e0*/  ULEA UR6, UR57, UR50, 0xd ;  /* 0x0000003239067291 */ /* 0x000fe4000f8e68ff */
[----:B------:R-:W-:Y:S02]  /*70f0*/  UIADD3.X UR5, UPT, UPT, URZ, UR59, URZ, UP0, !UPT ;  /* 0x0000003bff057290 */ /* 0x000fe400087fe4ff */
[----:B------:R-:W-:Y:S01]  /*7100*/  UIADD3 UR40, UPT, UPT, UR6, 0x400, URZ ;  /* 0x0000040006287890 */ /* 0x000fe2000fffe0ff */
[----:B------:R-:W-:Y:S08]  /*7110*/  UMOV UR41, UR51 ;  /* 0x0000003300297c82 */ /* 0x000ff00008000000 */
[----:B------:R2:W-:Y:S02]  /*7120*/  UTMASTG.4D [UR40], [UR4] ;  /* 0x00000028040073b5 */ /* 0x0005e40008018000 */
[----:B--2---:R0:W-:Y:S02]  /*7130*/  UTMACMDFLUSH ;  /* 0x00000000000079b7 */ /* 0x0041e40000000000 */
.L_x_96:
[----:B------:R-:W-:Y:S05]  /*7140*/  BSYNC.RECONVERGENT B0 ;  /* 0x0000000000007941 */ /* 0x000fea0003800200 */
.L_x_95:
[----:B------:R-:W-:Y:S01]  /*7150*/  UIADD3 UR48, UPT, UPT, UR57, 0x1, URZ ;  /* 0x0000000139307890 */ /* 0x000fe2000fffe0ff */
[----:B------:R-:W-:Y:S03]  /*7160*/  BSSY.RECONVERGENT B0, `(.L_x_97) ;  /* 0x0000005000007945 */ /* 0x000fe60003800200 */
[----:B------:R-:W-:Y:S04]  /*7170*/  UISETP.NE.AND UP0, UPT, UR48, 0x3, UPT ;  /* 0x000000033000788c */ /* 0x000fe8000bf05270 */
[----:B------:R-:W-:Y:S01]  /*7180*/  USEL UR60, UR48, URZ, UP0 ;  /* 0x000000ff303c7287 */ /* 0x000fe20008000000 */
[----:B------:R-:W-:Y:S11]  /*7190*/  @P0 BRA `(.L_x_98) ;  /* 0x0000000000040947 */ /* 0x000ff60003800000 */
[----:B------:R-:W-:Y:S04]  /*71a0*/  DEPBAR.LE SB0, 0x1 ;  /* 0x000080400000791a */ /* 0x000fe80000000000 */
.L_x_98:
[----:B------:R-:W-:Y:S05]  /*71b0*/  BSYNC.RECONVERGENT B0 ;  /* 0x0000000000007941 */ /* 0x000fea0003800200 */
.L_x_97:
[----:B------:R-:W-:Y:S01]  /*71c0*/  BAR.SYNC.DEFER_BLOCKING 0x1, 0x80 ;  /* 0x0042000000007b1d */ /* 0x000fe20000010000 */
[----:B------:R-:W-:Y:S01]  /*71d0*/  ISETP.NE.AND P1, PT, R83, RZ, PT ;  /* 0x000000ff5300720c */ /* 0x000fe20003f25270 */
[----:B------:R-:W-:Y:S01]  /*71e0*/  UISETP.NE.AND UP0, UPT, UR54, URZ, UPT ;  /* 0x000000ff3600728c */ /* 0x000fe2000bf05270 */
[----:B------:R-:W-:Y:S11]  /*71f0*/  LEA R3, R88, UR50, 0x3 ;  /* 0x0000003258037c11 */ /* 0x000ff6000f8e18ff */
[----:B-1----:R-:W-:Y:S01]  /*7200*/  @P1 SHF.L.U32 R4, R42, 0x1f, RZ ;  /* 0x0000001f2a041819 */ /* 0x002fe200000006ff */
[----:B------:R-:W-:Y:S06]  /*7210*/  BRA.U !UP0, `(.L_x_99) ;  /* 0x0000000108247547 */ /* 0x000fec000b800000 */
[----:B------:R-:W1:Y:S01]  /*7220*/  S2R R0, SR_CgaCtaId ;  /* 0x0000000000007919 */ /* 0x000e620000008800 */
[----:B------:R-:W-:Y:S01]  /*7230*/  IMAD.U32 R2, RZ, RZ, UR53 ;  /* 0x00000035ff027e24 */ /* 0x000fe2000f8e00ff */
[----:B------:R-:W-:Y:S04]  /*7240*/  UIADD3 UR53, UPT, UPT, UR53, 0x1, URZ ;  /* 0x0000000135357890 */ /* 0x000fe8000fffe0ff */
[----:B------:R-:W-:Y:S01]  /*7250*/  @P1 LEA R2, R2, UR50, 0x3 ;  /* 0x0000003202021c11 */ /* 0x000fe2000f8e18ff */
[----:B------:R-:W-:Y:S04]  /*7260*/  UISETP.NE.AND UP0, UPT, UR53, 0x3, UPT ;  /* 0x000000033500788c */ /* 0x000fe8000bf05270 */
[----:B------:R-:W-:Y:S01]  /*7270*/  @P1 VIADD R5, R2, 0x78 ;  /* 0x0000007802051836 */ /* 0x000fe20000000000 */
[----:B------:R-:W-:Y:S04]  /*7280*/  USEL UR53, UR53, URZ, UP0 ;  /* 0x000000ff35357287 */ /* 0x000fe80008000000 */
[----:B-1----:R-:W-:Y:S04]  /*7290*/  @P1 PRMT R0, R0, 0x654, R5 ;  /* 0x0000065400001816 */ /* 0x002fe80000000005 */
[----:B------:R1:W-:Y:S04]  /*72a0*/  @P1 SYNCS.ARRIVE.TRANS64.RED.A1T0 RZ, [R0+URZ], RZ ;  /* 0x000000ff00ff19a7 */ /* 0x0003e800081004ff */
.L_x_99:
[----:B------:R-:W2:Y:S01]  /*72b0*/  @P1 SYNCS.PHASECHK.TRANS64.TRYWAIT P0, [R3+URZ+0x60], R4 ;  /* 0x00006004030015a7 */ /* 0x000ea200080011ff */
[----:B------:R-:W-:Y:S01]  /*72c0*/  BSSY B1, `(.L_x_100) ;  /* 0x0000017000017945 */ /* 0x000fe20003800000 */
[----:B--2---:R-:W-:Y:S03]  /*72d0*/  @P1 SEL R43, RZ, 0x1, !P0 ;  /* 0x00000001ff2b1807 */ /* 0x004fe60004000000 */
[----:B------:R-:W-:Y:S05]  /*72e0*/  @!P1 BRA `(.L_x_101) ;  /* 0x0000000000509947 */ /* 0x000fea0003800000 */
[----:B------:R-:W-:Y:S01]  /*72f0*/  ISETP.NE.AND P1, PT, R87, RZ, PT ;  /* 0x000000ff5700720c */ /* 0x000fe20003f25270 */
[----:B------:R-:W-:Y:S01]  /*7300*/  BSSY B0, `(.L_x_102) ;  /* 0x000000a000007945 */ /* 0x000fe20003800000 */
[----:B------:R-:W-:Y:S11]  /*7310*/  ISETP.NE.AND P0, PT, R43, RZ, PT ;  /* 0x000000ff2b00720c */ /* 0x000ff60003f05270 */
[----:B------:R-:W-:Y:S05]  /*7320*/  @P1 IMAD R4, R88, 0x800, R75 ;  /* 0x0000080058041824 */ /* 0x000fea00078e024b */
[----:B------:R-:W-:Y:S05]  /*7330*/  @P1 LEA R4, R4, UR50, 0x2 ;  /* 0x0000003204041c11 */ /* 0x000fea000f8e10ff */
[--C-:B-1----:R-:W-:Y:S02]  /*7340*/  @P1 IMAD.IADD R0, R84, 0x1, R4.reuse ;  /* 0x0000000154001824 */ /* 0x102fe400078e0204 */
[----:B------:R-:W-:Y:S01]  /*7350*/  @P1 IMAD.IADD R2, R85, 0x1, R4 ;  /* 0x0000000155021824 */ /* 0x000fe200078e0204 */
[----:B------:R-:W-:Y:S06]  /*7360*/  @P0 BRA `(.L_x_103) ;  /* 0x00000000000c0947 */ /* 0x000fec0003800000 */
[----:B------:R-:W-:Y:S04]  /*7370*/  SHF.L.U32 R42, R42, 0x1f, RZ ;  /* 0x0000001f2a2a7819 */ /* 0x000fe800000006ff */
[----:B------:R-:W1:Y:S02]  /*7380*/  SYNCS.PHASECHK.TRANS64.TRYWAIT P0, [R3+URZ+0x60], R42 ;  /* 0x0000602a030075a7 */ /* 0x000e6400080011ff */
[----:B-1----:R-:W-:Y:S05]  /*7390*/  @!P0 BRA `(.L_x_104) ;  /* 0x0000001400388947 */ /* 0x002fea0003800000 */
.L_x_103:
[----:B------:R-:W-:Y:S05]  /*73a0*/  BSYNC B0 ;  /* 0x0000000000007941 */ /* 0x000fea0003800000 */
.L_x_102:
[----:B------:R-:W-:Y:S11]  /*73b0*/  ISETP.NE.AND P0, PT, R87, RZ, PT ;  /* 0x000000ff5700720c */ /* 0x000ff60003f05270 */
[----:B------:R-:W-:Y:S02]  /*73c0*/  @!UPT UIADD3 URZ, UPT, UPT, URZ, URZ, URZ ;  /* 0x000000fffffff290 */ /* 0x000fe4000fffe0ff */
[----:B-1----:R-:W-:Y:S01]  /*73d0*/  @P0 IADD3 R3, PT, PT, R85, R0, RZ ;  /* 0x0000000055030210 */ /* 0x002fe20007ffe0ff */
[----:B------:R-:W-:Y:S05]  /*73e0*/  @P0 WARPSYNC.ALL ;  /* 0x0000000000000948 */ /* 0x000fea0003800000 */
[----:B------:R2:W3:Y:S04]  /*73f0*/  @P0 LDSM.16.M88.4 R56, [R4+0x400] ;  /* 0x000400000438083b */ /* 0x0004e80000000200 */
[----:B------:R2:W4:Y:S04]  /*7400*/  @P0 LDSM.16.M88.4 R52, [R2+0x400] ;  /* 0x000400000234083b */ /* 0x0005280000000200 */
[----:B------:R2:W1:Y:S04]  /*7410*/  @P0 LDSM.16.M88.4 R48, [R0+0x400] ;  /* 0x000400000030083b */ /* 0x0004680000000200 */
[----:B------:R2:W1:Y:S02]  /*7420*/  @P0 LDSM.16.M88.4 R44, [R3+0x400] ;  /* 0x00040000032c083b */ /* 0x0004640000000200 */
.L_x_101:
[----:B------:R-:W-:Y:S05]  /*7430*/  BSYNC B1 ;  /* 0x0000000000017941 */ /* 0x000fea0003800000 */
.L_x_100:
[----:B-12---:R-:W-:Y:S05]  /*7440*/  VIADD R0, R34, 0x20 ;  /* 0x0000002022007836 */ /* 0x006fea0000000000 */
[----:B------:R-:W-:Y:S04]  /*7450*/  SHF.R.U32.HI R0, RZ, 0x15, R0 ;  /* 0x00000015ff007819 */ /* 0x000fe80000011600 */
[----:B------:R-:W-:Y:S11]  /*7460*/  LOP3.LUT P0, RZ, R0, 0x3, R77, 0x48, !PT ;  /* 0x0000000300ff7812 */ /* 0x000ff6000780484d */
[----:B------:R-:W-:Y:S02]  /*7470*/  @!UPT UIADD3 URZ, UPT, UPT, URZ, URZ, URZ ;  /* 0x000000fffffff290 */ /* 0x000fe4000fffe0ff */
[----:B------:R-:W-:Y:S05]  /*7480*/  @!P0 BRA `(.L_x_105) ;  /* 0x0000000000408947 */ /* 0x000fea0003800000 */
[----:B------:R-:W1:Y:S01]  /*7490*/  LDCU.64 UR8, c[0x4][0x70] ;  /* 0x01000e00ff0877ac */ /* 0x000e620008000a00 */
[----:B------:R-:W-:Y:S01]  /*74a0*/  MOV R3, 0x0 ;  /* 0x0000000000037802 */ /* 0x000fe20000000f00 */
[----:B------:R-:W-:Y:S02]  /*74b0*/  HFMA2 R12, -RZ, RZ, 0, 5.9604644775390625e-08 ;  /* 0x00000001ff0c7431 */ /* 0x000fe400000001ff */
[----:B------:R-:W-:Y:S02]  /*74c0*/  IMAD.MOV.U32 R8, RZ, RZ, 0x192 ;  /* 0x00000192ff087424 */ /* 0x000fe400078e00ff */
[----:B------:R-:W-:Y:S01]  /*74d0*/  IMAD.MOV.U32 R13, RZ, RZ, RZ ;  /* 0x000000ffff0d7224 */ /* 0x000fe200078e00ff */
[----:B------:R-:W2:Y:S01]  /*74e0*/  LDCU.64 UR6, c[0x4][0x78] ;  /* 0x01000f00ff0677ac */ /* 0x000ea20008000a00 */
[----:B------:R-:W3:Y:S01]  /*74f0*/  LDC.64 R2, c[0x4][R3] ;  /* 0x0100000003027b82 */ /* 0x000ee20000000a00 */
[----:B------:R-:W5:Y:S01]  /*7500*/  LDCU.64 UR4, c[0x4][0x10] ;  /* 0x01000200ff0477ac */ /* 0x000f620008000a00 */
[----:B-1----:R-:W-:Y:S01]  /*7510*/  MOV R5, UR9 ;  /* 0x0000000900057c02 */ /* 0x002fe20008000f00 */
[----:B------:R-:W-:Y:S01]  /*7520*/  IMAD.U32 R4, RZ, RZ, UR8 ;  /* 0x00000008ff047e24 */ /* 0x000fe2000f8e00ff */
[----:B--2---:R-:W-:Y:S01]  /*7530*/  MOV R7, UR7 ;  /* 0x0000000700077c02 */ /* 0x004fe20008000f00 */
[----:B------:R-:W-:Y:S01]  /*7540*/  IMAD.U32 R6, RZ, RZ, UR6 ;  /* 0x00000006ff067e24 */ /* 0x000fe2000f8e00ff */
[----:B-----5:R-:W-:Y:S01]  /*7550*/  MOV R11, UR5 ;  /* 0x00000005000b7c02 */ /* 0x020fe20008000f00 */
[----:B------:R-:W-:Y:S02]  /*7560*/  IMAD.U32 R10, RZ, RZ, UR4 ;  /* 0x00000004ff0a7e24 */ /* 0x000fe4000f8e00ff */
[----:B------:R-:W-:Y:S07]  /*7570*/  LEPC R20, `(.L_x_105) ;  /* 0x000000001014794e */ /* 0x000fee0000000000 */
[----:B---34-:R-:W-:Y:S05]  /*7580*/  CALL.ABS.NOINC R2 ;  /* 0x0000000002007343 */ /* 0x018fea0003c00000 */
.L_x_105:
[----:B------:R-:W-:Y:S01]  /*7590*/  ISETP.NE.AND P0, PT, R76, RZ, PT ;  /* 0x000000ff4c00720c */ /* 0x000fe20003f05270 */
[----:B------:R-:W-:Y:S05]  /*75a0*/  WARPSYNC.ALL ;  /* 0x0000000000007948 */ /* 0x000fea0003800000 */
[----:B------:R-:W-:Y:S01]  /*75b0*/  R2UR UR4, R34 ;  /* 0x00000000220472ca */ /* 0x000fe200000e0000 */
[----:B------:R-:W-:Y:S01]  /*75c0*/  BSSY.RECONVERGENT B0, `(.L_x_106) ;  /* 0x0000060000007945 */ /* 0x000fe20003800200 */
[----:B------:R-:W-:Y:S01]  /*75d0*/  R2UR UR5, R86 ;  /* 0x00000000560572ca */ /* 0x000fe200000e0000 */
[----:B------:R-:W-:Y:S01]  /*75e0*/  IMAD.U32 R86, RZ, RZ, UR60 ;  /* 0x0000003cff567e24 */ /* 0x000fe2000f8e00ff */
[----:B---3--:R-:W-:Y:S02]  /*75f0*/  LOP3.LUT R0, R56, 0xffffe000, RZ, 0xc0, !PT ;  /* 0xffffe00038007812 */ /* 0x008fe400078ec0ff */
[----:B------:R-:W-:Y:S01]  /*7600*/  LOP3.LUT R2, R57, 0xffffe000, RZ, 0xc0, !PT ;  /* 0xffffe00039027812 */ /* 0x000fe200078ec0ff */
[----:B------:R-:W-:Y:S01]  /*7610*/  IMAD R86, R86, 0x800, R75 ;  /* 0x0000080056567824 */ /* 0x000fe200078e024b */
[----:B------:R-:W-:Y:S02]  /*7620*/  LOP3.LUT R3, R58, 0xffffe000, RZ, 0xc0, !PT ;  /* 0xffffe0003a037812 */ /* 0x000fe400078ec0ff */
[----:B------:R-:W-:Y:S02]  /*7630*/  LOP3.LUT R20, R59, 0xffffe000, RZ, 0xc0, !PT ;  /* 0xffffe0003b147812 */ /* 0x000fe400078ec0ff */
[----:B----4-:R-:W-:Y:S01]  /*7640*/  LOP3.LUT R21, R52, 0xffffe000, RZ, 0xc0, !PT ;  /* 0xffffe00034157812 */ /* 0x010fe200078ec0ff */
[----:B------:R-:W1:Y:S01]  /*7650*/  LDTM.16dp128bit.x8 R4, tmem[UR4+0x20] ;  /* 0x00002004000479ee */ /* 0x000e620008180000 */
[----:B------:R-:W-:Y:S01]  /*7660*/  LOP3.LUT R36, R53, 0xffffe000, RZ, 0xc0, !PT ;  /* 0xffffe00035247812 */ /* 0x000fe200078ec0ff */
[----:B------:R-:W-:Y:S01]  /*7670*/  UIADD3 UR5, UPT, UPT, UR5, 0xc0, URZ ;  /* 0x000000c005057890 */ /* 0x000fe2000fffe0ff */
[----:B------:R-:W-:Y:S01]  /*7680*/  LOP3.LUT R37, R54, 0xffffe000, RZ, 0xc0, !PT ;  /* 0xffffe00036257812 */ /* 0x000fe200078ec0ff */
[----:B------:R-:W-:Y:S01]  /*7690*/  NOP ;  /* 0x0000000000007918 */ /* 0x000fe20000000000 */
[----:B------:R-:W-:Y:S01]  /*76a0*/  LOP3.LUT R38, R55, 0xffffe000, RZ, 0xc0, !PT ;  /* 0xffffe00037267812 */ /* 0x000fe200078ec0ff */
[----:B------:R-:W-:Y:S01]  /*76b0*/  UPRMT UR5, UR45, 0x654, UR5 ;  /* 0x000006542d057896 */ /* 0x000fe20008000005 */
[----:B------:R-:W-:Y:S02]  /*76c0*/  LOP3.LUT R39, R48, 0xffffe000, RZ, 0xc0, !PT ;  /* 0xffffe00030277812 */ /* 0x000fe400078ec0ff */
[----:B------:R-:W-:Y:S02]  /*76d0*/  LOP3.LUT R40, R49, 0xffffe000, RZ, 0xc0, !PT ;  /* 0xffffe00031287812 */ /* 0x000fe400078ec0ff */
[----:B------:R-:W-:Y:S02]  /*76e0*/  LOP3.LUT R41, R50, 0xffffe000, RZ, 0xc0, !PT ;  /* 0xffffe00032297812 */ /* 0x000fe400078ec0ff */
[----:B------:R-:W-:Y:S02]  /*76f0*/  LOP3.LUT R42, R51, 0xffffe000, RZ, 0xc0, !PT ;  /* 0xffffe000332a7812 */ /* 0x000fe400078ec0ff */
[----:B------:R-:W-:Y:S01]  /*7700*/  LOP3.LUT R43, R44, 0xffffe000, RZ, 0xc0, !PT ;  /* 0xffffe0002c2b7812 */ /* 0x000fe200078ec0ff */
[----:B-1----:R-:W-:Y:S01]  /*7710*/  SYNCS.ARRIVE.TRANS64.RED.A1T0 RZ, [UR5], RZ ;  /* 0x000000ffffff79a7 */ /* 0x002fe20008100405 */
[----:B------:R-:W-:Y:S02]  /*7720*/  LOP3.LUT R44, R45, 0xffffe000, RZ, 0xc0, !PT ;  /* 0xffffe0002d2c7812 */ /* 0x000fe400078ec0ff */
[----:B------:R-:W-:Y:S02]  /*7730*/  LEA R86, R86, UR50, 0x2 ;  /* 0x0000003256567c11 */ /* 0x000fe4000f8e10ff */
[----:B------:R-:W-:Y:S02]  /*7740*/  LOP3.LUT R45, R46, 0xffffe000, RZ, 0xc0, !PT ;  /* 0xffffe0002e2d7812 */ /* 0x000fe400078ec0ff */
[----:B------:R-:W-:Y:S01]  /*7750*/  LOP3.LUT R46, R47, 0xffffe000, RZ, 0xc0, !PT ;  /* 0xffffe0002f2e7812 */ /* 0x000fe200078ec0ff */
[----:B------:R-:W-:Y:S01]  /*7760*/  FMUL R4, R33, R4 ;  /* 0x0000000421047220 */ /* 0x000fe20000400000 */
[--C-:B------:R-:W-:Y:S01]  /*7770*/  IADD3 R87, PT, PT, R85, 0x400, R86.reuse ;  /* 0x0000040055577810 */ /* 0x100fe20007ffe056 */
[C---:B------:R-:W-:Y:S01]  /*7780*/  FMUL R5, R33.reuse, R5 ;  /* 0x0000000521057220 */ /* 0x040fe20000400000 */
[----:B------:R-:W-:Y:S01]  /*7790*/  IADD3 R84, PT, PT, R84, 0x400, R86 ;  /* 0x0000040054547810 */ /* 0x000fe20007ffe056 */
[C---:B------:R-:W-:Y:S01]  /*77a0*/  FMUL R6, R33.reuse, R6 ;  /* 0x0000000621067220 */ /* 0x040fe20000400000 */
[----:B------:R-:W-:Y:S01]  /*77b0*/  FMUL R7, R33, R7 ;  /* 0x0000000721077220 */ /* 0x000fe20000400000 */
[----:B------:R-:W-:Y:S01]  /*77c0*/  FFMA R4, R35, R0, R4 ;  /* 0x0000000023047223 */ /* 0x000fe20000000004 */
[----:B------:R-:W-:Y:S01]  /*77d0*/  FMUL R8, R33, R8 ;  /* 0x0000000821087220 */ /* 0x000fe20000400000 */
[----:B------:R-:W-:Y:S01]  /*77e0*/  FFMA R5, R35, R2, R5 ;  /* 0x0000000223057223 */ /* 0x000fe20000000005 */
[----:B------:R-:W-:Y:S01]  /*77f0*/  FMUL R9, R33, R9 ;  /* 0x0000000921097220 */ /* 0x000fe20000400000 */
[----:B------:R-:W-:Y:S01]  /*7800*/  FFMA R6, R35, R3, R6 ;  /* 0x0000000323067223 */ /* 0x000fe20000000006 */
[----:B------:R-:W-:Y:S01]  /*7810*/  F2FP.TF32.F32.PACK_B R4, R4 ;  /* 0x00000004ff04723e */ /* 0x000fe200024050ff */
[----:B------:R-:W-:Y:S01]  /*7820*/  FMUL R10, R33, R10 ;  /* 0x0000000a210a7220 */ /* 0x000fe20000400000 */
[----:B------:R-:W-:Y:S01]  /*7830*/  F2FP.TF32.F32.PACK_B R5, R5 ;  /* 0x00000005ff05723e */ /* 0x000fe200024050ff */
[----:B------:R-:W-:Y:S01]  /*7840*/  FFMA R7, R35, R20, R7 ;  /* 0x0000001423077223 */ /* 0x000fe20000000007 */
[----:B------:R-:W-:Y:S01]  /*7850*/  FMUL R11, R33, R11 ;  /* 0x0000000b210b7220 */ /* 0x000fe20000400000 */
        /* <DEDUP_REMOVED lines=8> */
[----:B------:R-:W-:Y:S01]  /*78e0*/  F2FP.TF32.F32.PACK_B R6, R6 ;  /* 0x00000006ff06723e */ /* 0x000fe200024050ff */
[----:B------:R-:W-:Y:S01]  /*78f0*/  FFMA R12, R35, R39, R12 ;  /* 0x00000027230c7223 */ /* 0x000fe2000000000c */
[----:B------:R-:W-:Y:S01]  /*7900*/  F2FP.TF32.F32.PACK_B R7, R7 ;  /* 0x00000007ff07723e */ /* 0x000fe200024050ff */
[----:B------:R-:W-:Y:S01]  /*7910*/  FMUL R16, R33, R16 ;  /* 0x0000001021107220 */ /* 0x000fe20000400000 */
[----:B------:R-:W-:Y:S01]  /*7920*/  FFMA R13, R35, R40, R13 ;  /* 0x00000028230d7223 */ /* 0x000fe2000000000d */
[----:B------:R-:W-:Y:S01]  /*7930*/  FMUL R17, R33, R17 ;  /* 0x0000001121117220 */ /* 0x000fe20000400000 */
[----:B------:R-:W-:Y:S01]  /*7940*/  FFMA R14, R35, R41, R14 ;  /* 0x00000029230e7223 */ /* 0x000fe2000000000e */
[----:B------:R1:W-:Y:S01]  /*7950*/  STSM.16.M88.4 [R86+0x400], R4 ;  /* 0x0004000456007844 */ /* 0x0003e20000000200 */
[----:B------:R-:W-:Y:S01]  /*7960*/  FMUL R18, R33, R18 ;  /* 0x0000001221127220 */ /* 0x000fe20000400000 */
[----:B------:R-:W-:Y:S01]  /*7970*/  FFMA R15, R35, R42, R15 ;  /* 0x0000002a230f7223 */ /* 0x000fe2000000000f */
[----:B------:R-:W-:Y:S01]  /*7980*/  FMUL R19, R33, R19 ;  /* 0x0000001321137220 */ /* 0x000fe20000400000 */
[----:B------:R-:W-:Y:S01]  /*7990*/  F2FP.TF32.F32.PACK_B R8, R8 ;  /* 0x00000008ff08723e */ /* 0x000fe200024050ff */
[C---:B------:R-:W-:Y:S01]  /*79a0*/  FFMA R16, R35.reuse, R43, R16 ;  /* 0x0000002b23107223 */ /* 0x040fe20000000010 */
[----:B------:R-:W-:Y:S01]  /*79b0*/  F2FP.TF32.F32.PACK_B R9, R9 ;  /* 0x00000009ff09723e */ /* 0x000fe200024050ff */
[C---:B------:R-:W-:Y:S01]  /*79c0*/  FFMA R17, R35.reuse, R44, R17 ;  /* 0x0000002c23117223 */ /* 0x040fe20000000011 */
[----:B------:R-:W-:Y:S01]  /*79d0*/  F2FP.TF32.F32.PACK_B R10, R10 ;  /* 0x0000000aff0a723e */ /* 0x000fe200024050ff */
[C---:B------:R-:W-:Y:S01]  /*79e0*/  FFMA R18, R35.reuse, R45, R18 ;  /* 0x0000002d23127223 */ /* 0x040fe20000000012 */
[----:B------:R-:W-:Y:S01]  /*79f0*/  F2FP.TF32.F32.PACK_B R11, R11 ;  /* 0x0000000bff0b723e */ /* 0x000fe200024050ff */
[----:B------:R-:W-:Y:S01]  /*7a00*/  FFMA R19, R35, R46, R19 ;  /* 0x0000002e23137223 */ /* 0x000fe20000000013 */
[----:B------:R-:W-:Y:S01]  /*7a10*/  F2FP.TF32.F32.PACK_B R12, R12 ;  /* 0x0000000cff0c723e */ /* 0x000fe200024050ff */
[----:B------:R-:W-:Y:S01]  /*7a20*/  IMAD.IADD R85, R85, 0x1, R84 ;  /* 0x0000000155557824 */ /* 0x000fe200078e0254 */
[----:B------:R-:W-:Y:S01]  /*7a30*/  F2FP.TF32.F32.PACK_B R13, R13 ;  /* 0x0000000dff0d723e */ /* 0x000fe200024050ff */
[----:B------:R1:W-:Y:S01]  /*7a40*/  STSM.16.M88.4 [R87], R8 ;  /* 0x0000000857007844 */ /* 0x0003e20000000200 */
        /* <DEDUP_REMOVED lines=18> */
[----:B------:R-:W-:Y:S02]  /*7b70*/  UIADD3 UR41, UPT, UPT, UR51, 0x20, URZ ;  /* 0x0000002033297890 */ /* 0x000fe4000fffe0ff */
[----:B------:R-:W-:Y:S02]  /*7b80*/  UIADD3 UR40, UPT, UPT, UR6, 0x400, URZ ;  /* 0x0000040006287890 */ /* 0x000fe4000fffe0ff */
[----:B------:R-:W-:Y:S09]  /*7b90*/  UIADD3.X UR5, UPT, UPT, URZ, UR59, URZ, UP0, !UPT ;  /* 0x0000003bff057290 */ /* 0x000ff200087fe4ff */
[----:B------:R2:W-:Y:S02]  /*7ba0*/  UTMASTG.4D [UR40], [UR4] ;  /* 0x00000028040073b5 */ /* 0x0005e40008018000 */
[----:B--2---:R0:W-:Y:S02]  /*7bb0*/  UTMACMDFLUSH ;  /* 0x00000000000079b7 */ /* 0x0041e40000000000 */
.L_x_107:
[----:B------:R-:W-:Y:S05]  /*7bc0*/  BSYNC.RECONVERGENT B0 ;  /* 0x0000000000007941 */ /* 0x000fea0003800200 */
.L_x_106:
[----:B------:R-:W-:Y:S01]  /*7bd0*/  UIADD3 UR57, UPT, UPT, UR60, 0x1, URZ ;  /* 0x000000013c397890 */ /* 0x000fe2000fffe0ff */
[----:B------:R-:W-:Y:S03]  /*7be0*/  BSSY.RECONVERGENT B0, `(.L_x_108) ;  /* 0x0000008000007945 */ /* 0x000fe60003800200 */
[----:B------:R-:W-:Y:S04]  /*7bf0*/  UISETP.NE.AND UP0, UPT, UR57, 0x3, UPT ;  /* 0x000000033900788c */ /* 0x000fe8000bf05270 */
[----:B------:R-:W-:Y:S02]  /*7c00*/  UISETP.EQ.XOR UP1, UPT, UR48, 0x3, !UP0 ;  /* 0x000000033000788c */ /* 0x000fe4000c722a70 */
[----:B------:R-:W-:Y:S02]  /*7c10*/  USEL UR57, UR57, URZ, UP0 ;  /* 0x000000ff39397287 */ /* 0x000fe40008000000 */
[----:B------:R-:W-:Y:S04]  /*7c20*/  USEL UR4, URZ, 0x1, !UP1 ;  /* 0x00000001ff047887 */ /* 0x000fe8000c800000 */
[----:B------:R-:W-:Y:S01]  /*7c30*/  ULOP3.LUT UR55, UR55, UR4, URZ, 0x3c, !UPT ;  /* 0x0000000437377292 */ /* 0x000fe2000f8e3cff */
[----:B------:R-:W-:Y:S11]  /*7c40*/  @P0 BRA `(.L_x_109) ;  /* 0x0000000000040947 */ /* 0x000ff60003800000 */
[----:B------:R-:W-:Y:S04]  /*7c50*/  DEPBAR.LE SB0, 0x1 ;  /* 0x000080400000791a */ /* 0x000fe80000000000 */
.L_x_109:
[----:B------:R-:W-:Y:S05]  /*7c60*/  BSYNC.RECONVERGENT B0 ;  /* 0x0000000000007941 */ /* 0x000fea0003800200 */
.L_x_108:
[----:B------:R-:W-:Y:S01]  /*7c70*/  BAR.SYNC.DEFER_BLOCKING 0x1, 0x80 ;  /* 0x0042000000007b1d */ /* 0x000fe20000010000 */
[----:B------:R-:W-:Y:S01]  /*7c80*/  UISETP.NE.AND UP0, UPT, UR54, -0x2, UPT ;  /* 0xfffffffe3600788c */ /* 0x000fe2000bf05270 */
[----:B------:R-:W-:Y:S08]  /*7c90*/  IADD3 R0, PT, PT, R30, 0x1, RZ ;  /* 0x000000011e007810 */ /* 0x000ff00007ffe0ff */
[----:B------:R-:W-:Y:S05]  /*7ca0*/  BRA.U !UP0, `(.L_x_110) ;  /* 0x0000000108287547 */ /* 0x000fea000b800000 */
[----:B------:R-:W2:Y:S01]  /*7cb0*/  S2R R2, SR_CgaCtaId ;  /* 0x0000000000027919 */ /* 0x000ea20000008800 */
[----:B------:R-:W-:Y:S01]  /*7cc0*/  ISETP.NE.AND P0, PT, R83, RZ, PT ;  /* 0x000000ff5300720c */ /* 0x000fe20003f05270 */
[----:B------:R-:W-:Y:S01]  /*7cd0*/  IMAD.U32 R3, RZ, RZ, UR53 ;  /* 0x00000035ff037e24 */ /* 0x000fe2000f8e00ff */
[----:B------:R-:W-:Y:S04]  /*7ce0*/  UIADD3 UR53, UPT, UPT, UR53, 0x1, URZ ;  /* 0x0000000135357890 */ /* 0x000fe8000fffe0ff */
[----:B------:R-:W-:Y:S04]  /*7cf0*/  UISETP.NE.AND UP0, UPT, UR53, 0x3, UPT ;  /* 0x000000033500788c */ /* 0x000fe8000bf05270 */
[----:B------:R-:W-:Y:S03]  /*7d00*/  USEL UR53, UR53, URZ, UP0 ;  /* 0x000000ff35357287 */ /* 0x000fe60008000000 */
[----:B------:R-:W-:Y:S05]  /*7d10*/  @P0 LEA R3, R3, UR50, 0x3 ;  /* 0x0000003203030c11 */ /* 0x000fea000f8e18ff */
[----:B------:R-:W-:Y:S05]  /*7d20*/  @P0 VIADD R3, R3, 0x78 ;  /* 0x0000007803030836 */ /* 0x000fea0000000000 */
[----:B--2---:R-:W-:Y:S04]  /*7d30*/  @P0 PRMT R2, R2, 0x654, R3 ;  /* 0x0000065402020816 */ /* 0x004fe80000000003 */
[----:B------:R2:W-:Y:S03]  /*7d40*/  @P0 SYNCS.ARRIVE.TRANS64.RED.A1T0 RZ, [R2+URZ], RZ ;  /* 0x000000ff02ff09a7 */ /* 0x0005e600081004ff */
.L_x_110:
[----:B------:R-:W-:Y:S01]  /*7d50*/  ISETP.NE.AND P1, PT, R81, RZ, PT ;  /* 0x000000ff5100720c */ /* 0x000fe20003f25270 */
[----:B------:R-:W-:Y:S01]  /*7d60*/  UIADD3 UR54, UPT, UPT, UR54, 0x2, URZ ;  /* 0x0000000236367890 */ /* 0x000fe2000fffe0ff */
[C---:B------:R-:W-:Y:S01]  /*7d70*/  ISETP.NE.AND P0, PT, R0.reuse, 0x2, PT ;  /* 0x000000020000780c */ /* 0x040fe20003f05270 */
[----:B------:R-:W-:Y:S01]  /*7d80*/  UMOV UR48, UR52 ;  /* 0x0000003400307c82 */ /* 0x000fe20008000000 */
[----:B------:R-:W-:Y:S01]  /*7d90*/  LOP3.LUT R73, R73, 0x1, RZ, 0x3c, !PT ;  /* 0x0000000149497812 */ /* 0x000fe200078e3cff */
[----:B-1----:R-:W-:Y:S01]  /*7da0*/  IMAD.IADD R19, R29, 0x1, R66 ;  /* 0x000000011d137824 */ /* 0x002fe200078e0242 */
[----:B------:R-:W-:Y:S01]  /*7db0*/  SEL R3, RZ, 0x1, P0 ;  /* 0x00000001ff037807 */ /* 0x000fe20000000000 */
[----:B------:R-:W-:Y:S01]  /*7dc0*/  IMAD.IADD R21, R31, 0x1, R68 ;  /* 0x000000011f157824 */ /* 0x000fe200078e0244 */
[----:B------:R-:W-:Y:S02]  /*7dd0*/  SEL R30, R0, RZ, P0 ;  /* 0x000000ff001e7207 */ /* 0x000fe40000000000 */
[----:B------:R-:W-:Y:S03]  /*7de0*/  LOP3.LUT R74, R74, R3, RZ, 0x3c, !PT ;  /* 0x000000034a4a7212 */ /* 0x000fe600078e3cff */
[----:B------:R-:W-:Y:S05]  /*7df0*/  @P1 BRA `(.L_x_111) ;  /* 0xffffffd800701947 */ /* 0x000fea000383ffff */
[----:B------:R-:W-:-:S09]  /*7e00*/  UISETP.NE.AND UP0, UPT, UR49, URZ, UPT ;  /* 0x000000ff3100728c */ /* 0x000fd2000bf05270 */
[----:B------:R-:W-:Y:S05]  /*7e10*/  BRA.U !UP0, `(.L_x_112) ;  /* 0x0000000108487547 */ /* 0x000fea000b800000 */
[----:B------:R-:W1:Y:S02]  /*7e20*/  LDCU.64 UR4, c[0x0][0x890] ;  /* 0x00011200ff0477ac */ /* 0x000e640008000a00 */
[----:B-1----:R-:W-:-:S04]  /*7e30*/  UISETP.NE.U32.AND UP0, UPT, UR4, URZ, UPT ;  /* 0x000000ff0400728c */ /* 0x002fc8000bf05070 */
[----:B------:R-:W-:-:S09]  /*7e40*/  UISETP.NE.AND.EX UP0, UPT, UR5, URZ, UPT, UP0 ;  /* 0x000000ff0500728c */ /* 0x000fd2000bf05300 */
[----:B------:R-:W-:Y:S05]  /*7e50*/  BRA.U UP0, `(.L_x_113) ;  /* 0x00000001000c7547 */ /* 0x000fea000b800000 */
[----:B------:R-:W-:-:S13]  /*7e60*/  FSETP.NEU.AND P0, PT, R35, RZ, PT ;  /* 0x000000ff2300720b */ /* 0x000fda0003f0d000 */
[----:B------:R-:W-:Y:S05]  /*7e70*/  @!P0 EXIT ;  /* 0x000000000000894d */ /* 0x000fea0003800000 */
[----:B------:R-:W-:Y:S05]  /*7e80*/  BRA `(.L_x_112) ;  /* 0x00000000002c7947 */ /* 0x000fea0003800000 */
.L_x_113:
[----:B------:R-:W-:Y:S01]  /*7e90*/  ISETP.NE.AND P0, PT, R82, RZ, PT ;  /* 0x000000ff5200720c */ /* 0x000fe20003f05270 */
[----:B------:R-:W-:-:S12]  /*7ea0*/  BSSY.RECONVERGENT B0, `(.L_x_112) ;  /* 0x0000009000007945 */ /* 0x000fd80003800200 */
[----:B------:R-:W-:Y:S05]  /*7eb0*/  @P0 BRA `(.L_x_114) ;  /* 0x0000000000140947 */ /* 0x000fea0003800000 */
[----:B------:R-:W1:Y:S02]  /*7ec0*/  LDCU.64 UR4, c[0x0][0x888] ;  /* 0x00011100ff0477ac */ /* 0x000e640008000a00 */
[----:B-1----:R-:W-:-:S04]  /*7ed0*/  ISETP.NE.U32.AND P0, PT, RZ, UR4, PT ;  /* 0x00000004ff007c0c */ /* 0x002fc8000bf05070 */
[----:B------:R-:W-:-:S13]  /*7ee0*/  ISETP.NE.AND.EX P0, PT, RZ, UR5, PT, P0 ;  /* 0x00000005ff007c0c */ /* 0x000fda000bf05300 */
[----:B------:R-:W-:Y:S05]  /*7ef0*/  @!P0 EXIT ;  /* 0x000000000000894d */ /* 0x000fea0003800000 */
[----:B------:R-:W-:Y:S05]  /*7f00*/  BRA `(.L_x_115) ;  /* 0x0000000000087947 */ /* 0x000fea0003800000 */
.L_x_114:
[----:B------:R-:W-:-:S13]  /*7f10*/  FSETP.NEU.AND P0, PT, R35, RZ, PT ;  /* 0x000000ff2300720b */ /* 0x000fda0003f0d000 */
[----:B------:R-:W-:Y:S05]  /*7f20*/  @!P0 EXIT ;  /* 0x000000000000894d */ /* 0x000fea0003800000 */
.L_x_115:
[----:B------:R-:W-:Y:S05]  /*7f30*/  BSYNC.RECONVERGENT B0 ;  /* 0x0000000000007941 */ /* 0x000fea0003800200 */
.L_x_112:
[----:B------:R-:W-:Y:S01]  /*7f40*/  ULEA UR4, UR53, UR50, 0x3 ;  /* 0x0000003235047291 */ /* 0x000fe2000f8e18ff */
[----:B------:R-:W-:-:S04]  /*7f50*/  DEPBAR.LE SB0, 0x0 ;  /* 0x000080000000791a */ /* 0x000fc80000000000 */
[----:B------:R-:W-:-:S04]  /*7f60*/  UIADD3 UR4, UPT, UPT, UR4, 0x78, URZ ;  /* 0x0000007804047890 */ /* 0x000fc8000fffe0ff */
[----:B------:R-:W-:-:S09]  /*7f70*/  UPRMT UR4, UR45, 0x654, UR4 ;  /* 0x000006542d047896 */ /* 0x000fd20008000004 */
[----:B------:R-:W-:Y:S01]  /*7f80*/  SYNCS.ARRIVE.TRANS64.RED.A1T0 RZ, [UR4], RZ ;  /* 0x000000ffffff79a7 */ /* 0x000fe20008100404 */
[----:B------:R-:W-:Y:S05]  /*7f90*/  EXIT ;  /* 0x000000000000794d */ /* 0x000fea0003800000 */
.L_x_24:
[----:B------:R-:W-:Y:S07]  /*7fa0*/  MOV R3, UR37 ;  /* 0x0000002500037c02 */ /* 0x000fee0008000f00 */
.L_x_116:
[----:B--2---:R2:W3:Y:S02]  /*7fb0*/  SYNCS.PHASECHK.TRANS64.TRYWAIT P0, [R3+URZ+0x30], R6 ;  /* 0x00003006030075a7 */ /* 0x0044e400080011ff */
[----:B---3--:R-:W-:Y:S05]  /*7fc0*/  @!P0 NANOSLEEP.SYNCS 0x989680 ;  /* 0x009896800000895d */ /* 0x008fea0003900000 */
[----:B------:R-:W3:Y:S02]  /*7fd0*/  @!P0 SYNCS.PHASECHK.TRANS64 P0, [R3+URZ+0x30], R6 ;  /* 0x00003006030085a7 */ /* 0x000ee400080010ff */
[----:B---3--:R-:W-:Y:S05]  /*7fe0*/  @!P0 BRA `(.L_x_116) ;  /* 0xfffffffc00f08947 */ /* 0x008fea000383ffff */
[----:B------:R-:W-:Y:S05]  /*7ff0*/  BRA `(.L_x_23) ;  /* 0xffffff9800d47947 */ /* 0x000fea000383ffff */
.L_x_31:
[----:B------:R-:W-:Y:S07]  /*8000*/  MOV R3, UR41 ;  /* 0x0000002900037c02 */ /* 0x000fee0008000f00 */
.L_x_117:
[----:B--2---:R2:W1:Y:S02]  /*8010*/  SYNCS.PHASECHK.TRANS64.TRYWAIT P0, [R3+URZ+0x30], R6 ;  /* 0x00003006030075a7 */ /* 0x00446400080011ff */
[----:B-1----:R-:W-:Y:S05]  /*8020*/  @!P0 NANOSLEEP.SYNCS 0x989680 ;  /* 0x009896800000895d */ /* 0x002fea0003900000 */
[----:B------:R-:W1:Y:S02]  /*8030*/  @!P0 SYNCS.PHASECHK.TRANS64 P0, [R3+URZ+0x30], R6 ;  /* 0x00003006030085a7 */ /* 0x000e6400080010ff */
[----:B-1----:R-:W-:Y:S05]  /*8040*/  @!P0 BRA `(.L_x_117) ;  /* 0xfffffffc00f08947 */ /* 0x002fea000383ffff */
[----:B------:R-:W-:Y:S05]  /*8050*/  BRA `(.L_x_30) ;  /* 0xffffffa000447947 */ /* 0x000fea000383ffff */
.L_x_36:
[----:B-1----:R-:W-:-:S07]  /*8060*/  MOV R2, UR35 ;  /* 0x0000002300027c02 */ /* 0x002fce0008000f00 */
.L_x_118:
[----:B-1----:R1:W3:Y:S02]  /*8070*/  SYNCS.PHASECHK.TRANS64.TRYWAIT P0, [R2+URZ+0xa0], R3 ;  /* 0x0000a003020075a7 */ /* 0x0022e400080011ff */
[----:B---3--:R-:W-:Y:S05]  /*8080*/  @!P0 NANOSLEEP.SYNCS 0x989680 ;  /* 0x009896800000895d */ /* 0x008fea0003900000 */
[----:B------:R-:W3:Y:S02]  /*8090*/  @!P0 SYNCS.PHASECHK.TRANS64 P0, [R2+URZ+0xa0], R3 ;  /* 0x0000a003020085a7 */ /* 0x000ee400080010ff */
[----:B---3--:R-:W-:Y:S05]  /*80a0*/  @!P0 BRA `(.L_x_118) ;  /* 0xfffffffc00f08947 */ /* 0x008fea000383ffff */
[----:B------:R-:W-:Y:S05]  /*80b0*/  BRA `(.L_x_119) ;  /* 0xffffffa4005c7947 */ /* 0x000fea000383ffff */
.L_x_40:
[----:B------:R-:W-:-:S07]  /*80c0*/  MOV R0, UR4 ;  /* 0x0000000400007c02 */ /* 0x000fce0008000f00 */
.L_x_120:
[----:B-1----:R1:W2:Y:S02]  /*80d0*/  SYNCS.PHASECHK.TRANS64.TRYWAIT P0, [R0+URZ], R3 ;  /* 0x00000003000075a7 */ /* 0x0022a400080011ff */
[----:B--2---:R-:W-:Y:S05]  /*80e0*/  @!P0 NANOSLEEP.SYNCS 0x989680 ;  /* 0x009896800000895d */ /* 0x004fea0003900000 */
[----:B------:R-:W2:Y:S02]  /*80f0*/  @!P0 SYNCS.PHASECHK.TRANS64 P0, [R0+URZ], R3 ;  /* 0x00000003000085a7 */ /* 0x000ea400080010ff */
[----:B--2---:R-:W-:Y:S05]  /*8100*/  @!P0 BRA `(.L_x_120) ;  /* 0xfffffffc00f08947 */ /* 0x004fea000383ffff */
[----:B------:R-:W-:Y:S05]  /*8110*/  BRA `(.L_x_121) ;  /* 0xffffffa800ac7947 */ /* 0x000fea000383ffff */
.L_x_41:
[----:B------:R-:W-:-:S07]  /*8120*/  MOV R0, UR4 ;  /* 0x0000000400007c02 */ /* 0x000fce0008000f00 */
.L_x_122:
[----:B-1----:R1:W2:Y:S02]  /*8130*/  SYNCS.PHASECHK.TRANS64.TRYWAIT P0, [R0+URZ], R3 ;  /* 0x00000003000075a7 */ /* 0x0022a400080011ff */
[----:B--2---:R-:W-:Y:S05]  /*8140*/  @!P0 NANOSLEEP.SYNCS 0x989680 ;  /* 0x009896800000895d */ /* 0x004fea0003900000 */
[----:B------:R-:W2:Y:S02]  /*8150*/  @!P0 SYNCS.PHASECHK.TRANS64 P0, [R0+URZ], R3 ;  /* 0x00000003000085a7 */ /* 0x000ea400080010ff */
[----:B--2---:R-:W-:Y:S05]  /*8160*/  @!P0 BRA `(.L_x_122) ;  /* 0xfffffffc00f08947 */ /* 0x004fea000383ffff */
[----:B------:R-:W-:Y:S05]  /*8170*/  BRA `(.L_x_123) ;  /* 0xffffffa800b87947 */ /* 0x000fea000383ffff */
.L_x_42:
[----:B------:R-:W-:-:S07]  /*8180*/  MOV R0, UR4 ;  /* 0x0000000400007c02 */ /* 0x000fce0008000f00 */
.L_x_124:
[----:B-1----:R1:W2:Y:S02]  /*8190*/  SYNCS.PHASECHK.TRANS64.TRYWAIT P0, [R0+URZ], R3 ;  /* 0x00000003000075a7 */ /* 0x0022a400080011ff */
[----:B--2---:R-:W-:Y:S05]  /*81a0*/  @!P0 NANOSLEEP.SYNCS 0x989680 ;  /* 0x009896800000895d */ /* 0x004fea0003900000 */
[----:B------:R-:W2:Y:S02]  /*81b0*/  @!P0 SYNCS.PHASECHK.TRANS64 P0, [R0+URZ], R3 ;  /* 0x00000003000085a7 */ /* 0x000ea400080010ff */
[----:B--2---:R-:W-:Y:S05]  /*81c0*/  @!P0 BRA `(.L_x_124) ;  /* 0xfffffffc00f08947 */ /* 0x004fea000383ffff */
[----:B------:R-:W-:Y:S05]  /*81d0*/  BRA `(.L_x_125) ;  /* 0xffffffa800c47947 */ /* 0x000fea000383ffff */
.L_x_43:
[----:B------:R-:W-:-:S07]  /*81e0*/  MOV R0, UR4 ;  /* 0x0000000400007c02 */ /* 0x000fce0008000f00 */
.L_x_126:
[----:B-1----:R1:W2:Y:S02]  /*81f0*/  SYNCS.PHASECHK.TRANS64.TRYWAIT P0, [R0+URZ], R3 ;  /* 0x00000003000075a7 */ /* 0x0022a400080011ff */
[----:B--2---:R-:W-:Y:S05]  /*8200*/  @!P0 NANOSLEEP.SYNCS 0x989680 ;  /* 0x009896800000895d */ /* 0x004fea0003900000 */
[----:B------:R-:W2:Y:S02]  /*8210*/  @!P0 SYNCS.PHASECHK.TRANS64 P0, [R0+URZ], R3 ;  /* 0x00000003000085a7 */ /* 0x000ea400080010ff */
[----:B--2---:R-:W-:Y:S05]  /*8220*/  @!P0 BRA `(.L_x_126) ;  /* 0xfffffffc00f08947 */ /* 0x004fea000383ffff */
[----:B------:R-:W-:Y:S05]  /*8230*/  BRA `(.L_x_127) ;  /* 0xffffffa800d07947 */ /* 0x000fea000383ffff */
.L_x_44:
[----:B------:R-:W-:-:S07]  /*8240*/  MOV R0, UR4 ;  /* 0x0000000400007c02 */ /* 0x000fce0008000f00 */
.L_x_128:
[----:B-1----:R1:W2:Y:S02]  /*8250*/  SYNCS.PHASECHK.TRANS64.TRYWAIT P0, [R0+URZ], R3 ;  /* 0x00000003000075a7 */ /* 0x0022a400080011ff */
[----:B--2---:R-:W-:Y:S05]  /*8260*/  @!P0 NANOSLEEP.SYNCS 0x989680 ;  /* 0x009896800000895d */ /* 0x004fea0003900000 */
[----:B------:R-:W2:Y:S02]  /*8270*/  @!P0 SYNCS.PHASECHK.TRANS64 P0, [R0+URZ], R3 ;  /* 0x00000003000085a7 */ /* 0x000ea400080010ff */
[----:B--2---:R-:W-:Y:S05]  /*8280*/  @!P0 BRA `(.L_x_128) ;  /* 0xfffffffc00f08947 */ /* 0x004fea000383ffff */
[----:B------:R-:W-:Y:S05]  /*8290*/  BRA `(.L_x_129) ;  /* 0xffffffa800dc7947 */ /* 0x000fea000383ffff */
.L_x_47:
[----:B------:R-:W-:-:S07]  /*82a0*/  MOV R4, UR45 ;  /* 0x0000002d00047c02 */ /* 0x000fce0008000f00 */
.L_x_130:
[----:B--2---:R2:W3:Y:S02]  /*82b0*/  SYNCS.PHASECHK.TRANS64.TRYWAIT P1, [R4+URZ+0xa8], R7 ;  /* 0x0000a807040075a7 */ /* 0x0044e400080211ff */
[----:B---3--:R-:W-:Y:S05]  /*82c0*/  @!P1 NANOSLEEP.SYNCS 0x989680 ;  /* 0x009896800000995d */ /* 0x008fea0003900000 */
[----:B------:R-:W3:Y:S02]  /*82d0*/  @!P1 SYNCS.PHASECHK.TRANS64 P1, [R4+URZ+0xa8], R7 ;  /* 0x0000a807040095a7 */ /* 0x000ee400080210ff */
[----:B---3--:R-:W-:Y:S05]  /*82e0*/  @!P1 BRA `(.L_x_130) ;  /* 0xfffffffc00f09947 */ /* 0x008fea000383ffff */
[----:B------:R-:W-:Y:S05]  /*82f0*/  BRA `(.L_x_131) ;  /* 0xffffffac00407947 */ /* 0x000fea000383ffff */
.L_x_48:
[----:B--2---:R-:W-:-:S07]  /*8300*/  MOV R4, UR45 ;  /* 0x0000002d00047c02 */ /* 0x004fce0008000f00 */
.L_x_132:
[----:B--2---:R2:W3:Y:S02]  /*8310*/  SYNCS.PHASECHK.TRANS64.TRYWAIT P1, [R4+URZ+0xa0], R5 ;  /* 0x0000a005040075a7 */ /* 0x0044e400080211ff */
[----:B---3--:R-:W-:Y:S05]  /*8320*/  @!P1 NANOSLEEP.SYNCS 0x989680 ;  /* 0x009896800000995d */ /* 0x008fea0003900000 */
[----:B------:R-:W3:Y:S02]  /*8330*/  @!P1 SYNCS.PHASECHK.TRANS64 P1, [R4+URZ+0xa0], R5 ;  /* 0x0000a005040095a7 */ /* 0x000ee400080210ff */
[----:B---3--:R-:W-:Y:S05]  /*8340*/  @!P1 BRA `(.L_x_132) ;  /* 0xfffffffc00f09947 */ /* 0x008fea000383ffff */
[----:B------:R-:W-:Y:S05]  /*8350*/  BRA `(.L_x_133) ;  /* 0xffffffac00487947 */ /* 0x000fea000383ffff */
.L_x_56:
[----:B------:R-:W-:-:S07]  /*8360*/  MOV R0, UR7 ;  /* 0x0000000700007c02 */ /* 0x000fce0008000f00 */
.L_x_134:
[----:B--2---:R2:W3:Y:S02]  /*8370*/  SYNCS.PHASECHK.TRANS64.TRYWAIT P0, [R0+URZ+0xa0], R5 ;  /* 0x0000a005000075a7 */ /* 0x0044e400080011ff */
[----:B---3--:R-:W-:Y:S05]  /*8380*/  @!P0 NANOSLEEP.SYNCS 0x989680 ;  /* 0x009896800000895d */ /* 0x008fea0003900000 */
[----:B------:R-:W3:Y:S02]  /*8390*/  @!P0 SYNCS.PHASECHK.TRANS64 P0, [R0+URZ+0xa0], R5 ;  /* 0x0000a005000085a7 */ /* 0x000ee400080010ff */
[----:B---3--:R-:W-:Y:S05]  /*83a0*/  @!P0 BRA `(.L_x_134) ;  /* 0xfffffffc00f08947 */ /* 0x008fea000383ffff */
[----:B------:R-:W-:Y:S05]  /*83b0*/  BRA `(.L_x_135) ;  /* 0xffffffb000f47947 */ /* 0x000fea000383ffff */
.L_x_57:
[----:B------:R-:W-:-:S07]  /*83c0*/  MOV R5, UR9 ;  /* 0x0000000900057c02 */ /* 0x000fce0008000f00 */
.L_x_136:
[----:B--2---:R2:W3:Y:S02]  /*83d0*/  SYNCS.PHASECHK.TRANS64.TRYWAIT P0, [R5+URZ+0xc0], R0 ;  /* 0x0000c000050075a7 */ /* 0x0044e400080011ff */
[----:B---3--:R-:W-:Y:S05]  /*83e0*/  @!P0 NANOSLEEP.SYNCS 0x989680 ;  /* 0x009896800000895d */ /* 0x008fea0003900000 */
[----:B------:R-:W3:Y:S02]  /*83f0*/  @!P0 SYNCS.PHASECHK.TRANS64 P0, [R5+URZ+0xc0], R0 ;  /* 0x0000c000050085a7 */ /* 0x000ee400080010ff */
[----:B---3--:R-:W-:Y:S05]  /*8400*/  @!P0 BRA `(.L_x_136) ;  /* 0xfffffffc00f08947 */ /* 0x008fea000383ffff */
[----:B------:R-:W-:Y:S05]  /*8410*/  BRA `(.L_x_137) ;  /* 0xffffffb400107947 */ /* 0x000fea000383ffff */
.L_x_60:
[----:B--2---:R-:W-:Y:S07]  /*8420*/  MOV R0, UR8 ;  /* 0x0000000800007c02 */ /* 0x004fee0008000f00 */
.L_x_138:
[----:B--2---:R2:W3:Y:S02]  /*8430*/  SYNCS.PHASECHK.TRANS64.TRYWAIT P0, [R0+URZ], R5 ;  /* 0x00000005000075a7 */ /* 0x0044e400080011ff */
[----:B---3--:R-:W-:Y:S05]  /*8440*/  @!P0 NANOSLEEP.SYNCS 0x989680 ;  /* 0x009896800000895d */ /* 0x008fea0003900000 */
[----:B------:R-:W3:Y:S02]  /*8450*/  @!P0 SYNCS.PHASECHK.TRANS64 P0, [R0+URZ], R5 ;  /* 0x00000005000085a7 */ /* 0x000ee400080010ff */
[----:B---3--:R-:W-:Y:S05]  /*8460*/  @!P0 BRA `(.L_x_138) ;  /* 0xfffffffc00f08947 */ /* 0x008fea000383ffff */
[----:B------:R-:W-:Y:S05]  /*8470*/  BRA `(.L_x_59) ;  /* 0xffffffb400407947 */ /* 0x000fea000383ffff */
.L_x_63:
[----:B------:R-:W-:-:S07]  /*8480*/  MOV R0, UR5 ;  /* 0x0000000500007c02 */ /* 0x000fce0008000f00 */
.L_x_139:
[----:B--2---:R2:W4:Y:S02]  /*8490*/  SYNCS.PHASECHK.TRANS64.TRYWAIT P0, [R0+URZ], R3 ;  /* 0x00000003000075a7 */ /* 0x00452400080011ff */
[----:B----4-:R-:W-:Y:S05]  /*84a0*/  @!P0 NANOSLEEP.SYNCS 0x989680 ;  /* 0x009896800000895d */ /* 0x010fea0003900000 */
[----:B------:R-:W4:Y:S02]  /*84b0*/  @!P0 SYNCS.PHASECHK.TRANS64 P0, [R0+URZ], R3 ;  /* 0x00000003000085a7 */ /* 0x000f2400080010ff */
[----:B----4-:R-:W-:Y:S05]  /*84c0*/  @!P0 BRA `(.L_x_139) ;  /* 0xfffffffc00f08947 */ /* 0x010fea000383ffff */
[----:B------:R-:W-:Y:S05]  /*84d0*/  BRA `(.L_x_140) ;  /* 0xffffffb800887947 */ /* 0x000fea000383ffff */
.L_x_64:
[----:B------:R-:W-:-:S07]  /*84e0*/  MOV R0, UR6 ;  /* 0x0000000600007c02 */ /* 0x000fce0008000f00 */
.L_x_141:
[----:B--2---:R2:W4:Y:S02]  /*84f0*/  SYNCS.PHASECHK.TRANS64.TRYWAIT P0, [R0+URZ], R3 ;  /* 0x00000003000075a7 */ /* 0x00452400080011ff */
[----:B----4-:R-:W-:Y:S05]  /*8500*/  @!P0 NANOSLEEP.SYNCS 0x989680 ;  /* 0x009896800000895d */ /* 0x010fea0003900000 */
[----:B------:R-:W4:Y:S02]  /*8510*/  @!P0 SYNCS.PHASECHK.TRANS64 P0, [R0+URZ], R3 ;  /* 0x00000003000085a7 */ /* 0x000f2400080010ff */
[----:B----4-:R-:W-:Y:S05]  /*8520*/  @!P0 BRA `(.L_x_141) ;  /* 0xfffffffc00f08947 */ /* 0x010fea000383ffff */
[----:B------:R-:W-:Y:S05]  /*8530*/  BRA `(.L_x_142) ;  /* 0xffffffb800947947 */ /* 0x000fea000383ffff */
.L_x_69:
[----:B------:R-:W-:Y:S07]  /*8540*/  MOV R3, UR15 ;  /* 0x0000000f00037c02 */ /* 0x000fee0008000f00 */
.L_x_143:
[----:B--2---:R2:W3:Y:S02]  /*8550*/  SYNCS.PHASECHK.TRANS64.TRYWAIT P2, [R3+URZ+0xa0], R0 ;  /* 0x0000a000030075a7 */ /* 0x0044e400080411ff */
[----:B---3--:R-:W-:Y:S05]  /*8560*/  @!P2 NANOSLEEP.SYNCS 0x989680 ;  /* 0x009896800000a95d */ /* 0x008fea0003900000 */
[----:B------:R-:W3:Y:S02]  /*8570*/  @!P2 SYNCS.PHASECHK.TRANS64 P2, [R3+URZ+0xa0], R0 ;  /* 0x0000a0000300a5a7 */ /* 0x000ee400080410ff */
[----:B---3--:R-:W-:Y:S05]  /*8580*/  @!P2 BRA `(.L_x_143) ;  /* 0xfffffffc00f0a947 */ /* 0x008fea000383ffff */
[----:B------:R-:W-:Y:S05]  /*8590*/  BRA `(.L_x_144) ;  /* 0xffffffc000207947 */ /* 0x000fea000383ffff */
.L_x_72:
[----:B------:R-:W-:Y:S07]  /*85a0*/  MOV R0, UR15 ;  /* 0x0000000f00007c02 */ /* 0x000fee0008000f00 */
.L_x_145:
[----:B--2---:R2:W3:Y:S02]  /*85b0*/  SYNCS.PHASECHK.TRANS64.TRYWAIT P0, [R0+URZ+0x98], R3 ;  /* 0x00009803000075a7 */ /* 0x0044e400080011ff */
[----:B---3--:R-:W-:Y:S05]  /*85c0*/  @!P0 NANOSLEEP.SYNCS 0x989680 ;  /* 0x009896800000895d */ /* 0x008fea0003900000 */
[----:B------:R-:W3:Y:S02]  /*85d0*/  @!P0 SYNCS.PHASECHK.TRANS64 P0, [R0+URZ+0x98], R3 ;  /* 0x00009803000085a7 */ /* 0x000ee400080010ff */
[----:B---3--:R-:W-:Y:S05]  /*85e0*/  @!P0 BRA `(.L_x_145) ;  /* 0xfffffffc00f08947 */ /* 0x008fea000383ffff */
[----:B------:R-:W-:Y:S05]  /*85f0*/  BRA `(.L_x_71) ;  /* 0xffffffc400307947 */ /* 0x000fea000383ffff */
.L_x_75:
[----:B------:R-:W-:Y:S07]  /*8600*/  MOV R0, UR19 ;  /* 0x0000001300007c02 */ /* 0x000fee0008000f00 */
.L_x_146:
[----:B-1----:R1:W2:Y:S02]  /*8610*/  SYNCS.PHASECHK.TRANS64.TRYWAIT P0, [R0+URZ+0x78], R3 ;  /* 0x00007803000075a7 */ /* 0x0022a400080011ff */
[----:B--2---:R-:W-:Y:S05]  /*8620*/  @!P0 NANOSLEEP.SYNCS 0x989680 ;  /* 0x009896800000895d */ /* 0x004fea0003900000 */
[----:B------:R-:W2:Y:S02]  /*8630*/  @!P0 SYNCS.PHASECHK.TRANS64 P0, [R0+URZ+0x78], R3 ;  /* 0x00007803000085a7 */ /* 0x000ea400080010ff */
[----:B--2---:R-:W-:Y:S05]  /*8640*/  @!P0 BRA `(.L_x_146) ;  /* 0xfffffffc00f08947 */ /* 0x004fea000383ffff */
[----:B------:R-:W-:Y:S05]  /*8650*/  BRA `(.L_x_147) ;  /* 0xffffffc400e87947 */ /* 0x000fea000383ffff */
.L_x_76:
[----:B------:R-:W-:Y:S07]  /*8660*/  MOV R3, UR17 ;  /* 0x0000001100037c02 */ /* 0x000fee0008000f00 */
.L_x_148:
[----:B-1----:R1:W2:Y:S02]  /*8670*/  SYNCS.PHASECHK.TRANS64.TRYWAIT P0, [R3+URZ+0x78], R12 ;  /* 0x0000780c030075a7 */ /* 0x0022a400080011ff */
[----:B--2---:R-:W-:Y:S05]  /*8680*/  @!P0 NANOSLEEP.SYNCS 0x989680 ;  /* 0x009896800000895d */ /* 0x004fea0003900000 */
[----:B------:R-:W2:Y:S02]  /*8690*/  @!P0 SYNCS.PHASECHK.TRANS64 P0, [R3+URZ+0x78], R12 ;  /* 0x0000780c030085a7 */ /* 0x000ea400080010ff */
[----:B--2---:R-:W-:Y:S05]  /*86a0*/  @!P0 BRA `(.L_x_148) ;  /* 0xfffffffc00f08947 */ /* 0x004fea000383ffff */
[----:B------:R-:W-:Y:S05]  /*86b0*/  BRA `(.L_x_149) ;  /* 0xffffffc800847947 */ /* 0x000fea000383ffff */
.L_x_78:
[----:B------:R-:W-:-:S07]  /*86c0*/  MOV R0, UR4 ;  /* 0x0000000400007c02 */ /* 0x000fce0008000f00 */
.L_x_150:
[----:B-1----:R1:W2:Y:S02]  /*86d0*/  SYNCS.PHASECHK.TRANS64.TRYWAIT P0, [R0+URZ], R3 ;  /* 0x00000003000075a7 */ /* 0x0022a400080011ff */
[----:B--2---:R-:W-:Y:S05]  /*86e0*/  @!P0 NANOSLEEP.SYNCS 0x989680 ;  /* 0x009896800000895d */ /* 0x004fea0003900000 */
[----:B------:R-:W2:Y:S02]  /*86f0*/  @!P0 SYNCS.PHASECHK.TRANS64 P0, [R0+URZ], R3 ;  /* 0x00000003000085a7 */ /* 0x000ea400080010ff */
[----:B--2---:R-:W-:Y:S05]  /*8700*/  @!P0 BRA `(.L_x_150) ;  /* 0xfffffffc00f08947 */ /* 0x004fea000383ffff */
[----:B------:R-:W-:Y:S05]  /*8710*/  BRA `(.L_x_151) ;  /* 0xffffffc800f87947 */ /* 0x000fea000383ffff */
.L_x_79:
[----:B------:R-:W-:-:S07]  /*8720*/  MOV R0, UR4 ;  /* 0x0000000400007c02 */ /* 0x000fce0008000f00 */
.L_x_152:
[----:B-1----:R1:W2:Y:S02]  /*8730*/  SYNCS.PHASECHK.TRANS64.TRYWAIT P0, [R0+URZ], R3 ;  /* 0x00000003000075a7 */ /* 0x0022a400080011ff */
[----:B--2---:R-:W-:Y:S05]  /*8740*/  @!P0 NANOSLEEP.SYNCS 0x989680 ;  /* 0x009896800000895d */ /* 0x004fea0003900000 */
[----:B------:R-:W2:Y:S02]  /*8750*/  @!P0 SYNCS.PHASECHK.TRANS64 P0, [R0+URZ], R3 ;  /* 0x00000003000085a7 */ /* 0x000ea400080010ff */
[----:B--2---:R-:W-:Y:S05]  /*8760*/  @!P0 BRA `(.L_x_152) ;  /* 0xfffffffc00f08947 */ /* 0x004fea000383ffff */
[----:B------:R-:W-:Y:S05]  /*8770*/  BRA `(.L_x_153) ;  /* 0xffffffcc00047947 */ /* 0x000fea000383ffff */
.L_x_81:
[----:B------:R-:W-:Y:S07]  /*8780*/  MOV R0, UR50 ;  /* 0x0000003200007c02 */ /* 0x000fee0008000f00 */
.L_x_154:
[----:B-1----:R1:W2:Y:S02]  /*8790*/  SYNCS.PHASECHK.TRANS64.TRYWAIT P0, [R0+URZ+0xa0], R3 ;  /* 0x0000a003000075a7 */ /* 0x0022a400080011ff */
[----:B--2---:R-:W-:Y:S05]  /*87a0*/  @!P0 NANOSLEEP.SYNCS 0x989680 ;  /* 0x009896800000895d */ /* 0x004fea0003900000 */
[----:B------:R-:W2:Y:S02]  /*87b0*/  @!P0 SYNCS.PHASECHK.TRANS64 P0, [R0+URZ+0xa0], R3 ;  /* 0x0000a003000085a7 */ /* 0x000ea400080010ff */
[----:B--2---:R-:W-:Y:S05]  /*87c0*/  @!P0 BRA `(.L_x_154) ;  /* 0xfffffffc00f08947 */ /* 0x004fea000383ffff */
[----:B------:R-:W-:Y:S05]  /*87d0*/  BRA `(.L_x_155) ;  /* 0xffffffd000047947 */ /* 0x000fea000383ffff */
.L_x_91:
[----:B-1----:R1:W3:Y:S02]  /*87e0*/  SYNCS.PHASECHK.TRANS64.TRYWAIT P1, [R0+URZ+0x60], R5 ;  /* 0x00006005000075a7 */ /* 0x0022e400080211ff */
[----:B---3--:R-:W-:Y:S05]  /*87f0*/  @!P1 NANOSLEEP.SYNCS 0x989680 ;  /* 0x009896800000995d */ /* 0x008fea0003900000 */
[----:B------:R-:W3:Y:S02]  /*8800*/  @!P1 SYNCS.PHASECHK.TRANS64 P1, [R0+URZ+0x60], R5 ;  /* 0x00006005000095a7 */ /* 0x000ee400080210ff */
[----:B---3--:R-:W-:Y:S05]  /*8810*/  @!P1 BRA `(.L_x_91) ;  /* 0xfffffffc00f09947 */ /* 0x008fea000383ffff */
[----:B------:R-:W-:Y:S05]  /*8820*/  BRA `(.L_x_90) ;  /* 0xffffffdc00f47947 */ /* 0x000fea000383ffff */
.L_x_93:
[----:B-1----:R1:W4:Y:S02]  /*8830*/  SYNCS.PHASECHK.TRANS64.TRYWAIT P0, [R86+URZ+0xb0], R3 ;  /* 0x0000b003560075a7 */ /* 0x00232400080011ff */
[----:B----4-:R-:W-:Y:S05]  /*8840*/  @!P0 NANOSLEEP.SYNCS 0x989680 ;  /* 0x009896800000895d */ /* 0x010fea0003900000 */
[----:B------:R-:W4:Y:S02]  /*8850*/  @!P0 SYNCS.PHASECHK.TRANS64 P0, [R86+URZ+0xb0], R3 ;  /* 0x0000b003560085a7 */ /* 0x000f2400080010ff */
[----:B----4-:R-:W-:Y:S05]  /*8860*/  @!P0 BRA `(.L_x_93) ;  /* 0xfffffffc00f08947 */ /* 0x010fea000383ffff */
[----:B------:R-:W-:Y:S05]  /*8870*/  BRA `(.L_x_92) ;  /* 0xffffffe0006c7947 */ /* 0x000fea000383ffff */
.L_x_104:
[----:B-1----:R1:W2:Y:S02]  /*8880*/  SYNCS.PHASECHK.TRANS64.TRYWAIT P0, [R3+URZ+0x60], R42 ;  /* 0x0000602a030075a7 */ /* 0x0022a400080011ff */
[----:B--2---:R-:W-:Y:S05]  /*8890*/  @!P0 NANOSLEEP.SYNCS 0x989680 ;  /* 0x009896800000895d */ /* 0x004fea0003900000 */
[----:B------:R-:W2:Y:S02]  /*88a0*/  @!P0 SYNCS.PHASECHK.TRANS64 P0, [R3+URZ+0x60], R42 ;  /* 0x0000602a030085a7 */ /* 0x000ea400080010ff */
[----:B--2---:R-:W-:Y:S05]  /*88b0*/  @!P0 BRA `(.L_x_104) ;  /* 0xfffffffc00f08947 */ /* 0x004fea000383ffff */
[----:B------:R-:W-:Y:S05]  /*88c0*/  BRA `(.L_x_103) ;  /* 0xffffffe800b47947 */ /* 0x000fea000383ffff */
        .weak           $__internal_0_$__cuda_sm10x_tcgen05_guardrail_trap_col_being_dealloced_not_returned_by_alloc
        .type           $__internal_0_$__cuda_sm10x_tcgen05_guardrail_trap_col_being_dealloced_not_returned_by_alloc,@function
        .size           $__internal_0_$__cuda_sm10x_tcgen05_guardrail_trap_col_being_dealloced_not_returned_by_alloc,($__internal_1_$__cuda_sm10x_tcgen05_guardrail_trap_phase_invalid_during_alloc - $__internal_0_$__cuda_sm10x_tcgen05_guardrail_trap_col_being_dealloced_not_returned_by_alloc)
$__internal_0_$__cuda_sm10x_tcgen05_guardrail_trap_col_being_dealloced_not_returned_by_alloc:
[----:B------:R-:W-:Y:S05]  /*88d0*/  BPT.TRAP 0x1 ;  /* 0x000000040000795c */ /* 0x000fea0000300000 */
[----:B------:R-:W-:-:S04]  /*88e0*/  HFMA2 R3, -RZ, RZ, 0, 0 ;  /* 0x00000000ff037431 */ /* 0x000fc800000001ff */
[----:B------:R-:W-:Y:S05]  /*88f0*/  RET.REL.NODEC R2 `(_ZN7cutlass13device_kernelINS_4conv6kernel13ConvUniversalINS1_16ConvProblemShapeILNS1_8OperatorE2ELi2EEENS1_10collective14CollectiveConvINS1_47MainloopSm100TmaUmmaWarpSpecializedImplicitGemmILS5_2ELi6ELi2ELi1ELi2EN4cute5tupleIJNSA_1CILi2EEENSC_ILi1EEESE_EEEEENSB_IJNSC_ILi64EEENSB_IJSH_EEESI_EEENS_10tfloat32_tESK_NSA_8TiledMMAINSA_8MMA_AtomIJNSA_17SM100_MMA_TF32_SSISK_SK_fLi64ELi64ELNSA_4UMMA5MajorE1ELSP_1ELNSO_7ScaleInE0ELSQ_0EEEEEENSA_6LayoutINSB_IJSE_SE_SE_EEENSB_IJNSC_ILi0EEESV_SV_EEEEENSB_IJNSA_10UnderscoreESY_SY_EEEEENS7_6detail27Sm100ImplicitGemmTileTraitsINSA_13SM90_TMA_LOADENSA_14ComposedLayoutINSA_7SwizzleILi2ELi5ELi2EEENSA_18smem_ptr_flag_bitsILi32EEENST_INSB_IJNSC_ILi32EEENSC_ILi4EEEEEENSB_IJSE_S19_EEEEEEEvEENS12_INSA_30SM90_TMA_LOAD_IM2COL_MULTICASTES1E_vEEEENS_8epilogue10collective18CollectiveEpilogueINS1J_23Sm100TmaWarpSpecializedILi3ELi2ELi16ELb1ELb0EEEJSJ_NSB_IJNST_ISH_SE_EENST_IS19_SE_EEEEESK_NSB_IJlNSB_IJSE_llEEESV_EEESK_S1S_NS1J_6fusion15FusionCallbacksIS1N_NS1T_17LinearCombinationISK_fSK_fLNS_15FloatRoundStyleE2EEESJ_S1Q_JEEENSA_5SM1004TMEM4LOAD26SM100_TMEM_LOAD_16dp128b8xES13_NS14_INS15_ILi3ELi4ELi3EEES18_NST_INSB_IJNSC_ILi8EEES19_EEENSB_IJS19_SE_EEEEEEENSA_17SM75_U32x4_LDSM_NENSA_14SM90_TMA_STOREES28_NSA_17SM90_U32x4_STSM_NENSA_39AutoVectorizingCopyWithAssumedAlignmentILi128EEEEEEvvEEEEvNT_6ParamsE) ;  /* 0xffffff7402c07950 */ /* 0x000fea0003c3ffff */
        .weak           $__internal_1_$__cuda_sm10x_tcgen05_guardrail_trap_phase_invalid_during_alloc
        .type           $__internal_1_$__cuda_sm10x_tcgen05_guardrail_trap_phase_invalid_during_alloc,@function
        .size           $__internal_1_$__cuda_sm10x_tcgen05_guardrail_trap_phase_invalid_during_alloc,($__internal_2_$__cuda_sm10x_tcgen05_guardrail_trap_unallocated_columns_being_dealloced - $__internal_1_$__cuda_sm10x_tcgen05_guardrail_trap_phase_invalid_during_alloc)
$__internal_1_$__cuda_sm10x_tcgen05_guardrail_trap_phase_invalid_during_alloc:
[----:B------:R-:W-:Y:S05]  /*8900*/  BPT.TRAP 0x1 ;  /* 0x000000040000795c */ /* 0x000fea0000300000 */
[----:B------:R-:W-:-:S04]  /*8910*/  MOV R3, 0x0 ;  /* 0x0000000000037802 */ /* 0x000fc80000000f00 */
[----:B------:R-:W-:Y:S05]  /*8920*/  RET.REL.NODEC R2 `(_ZN7cutlass13device_kernelINS_4conv6kernel13ConvUniversalINS1_16ConvProblemShapeILNS1_8OperatorE2ELi2EEENS1_10collective14CollectiveConvINS1_47MainloopSm100TmaUmmaWarpSpecializedImplicitGemmILS5_2ELi6ELi2ELi1ELi2EN4cute5tupleIJNSA_1CILi2EEENSC_ILi1EEESE_EEEEENSB_IJNSC_ILi64EEENSB_IJSH_EEESI_EEENS_10tfloat32_tESK_NSA_8TiledMMAINSA_8MMA_AtomIJNSA_17SM100_MMA_TF32_SSISK_SK_fLi64ELi64ELNSA_4UMMA5MajorE1ELSP_1ELNSO_7ScaleInE0ELSQ_0EEEEEENSA_6LayoutINSB_IJSE_SE_SE_EEENSB_IJNSC_ILi0EEESV_SV_EEEEENSB_IJNSA_10UnderscoreESY_SY_EEEEENS7_6detail27Sm100ImplicitGemmTileTraitsINSA_13SM90_TMA_LOADENSA_14ComposedLayoutINSA_7SwizzleILi2ELi5ELi2EEENSA_18smem_ptr_flag_bitsILi32EEENST_INSB_IJNSC_ILi32EEENSC_ILi4EEEEEENSB_IJSE_S19_EEEEEEEvEENS12_INSA_30SM90_TMA_LOAD_IM2COL_MULTICASTES1E_vEEEENS_8epilogue10collective18CollectiveEpilogueINS1J_23Sm100TmaWarpSpecializedILi3ELi2ELi16ELb1ELb0EEEJSJ_NSB_IJNST_ISH_SE_EENST_IS19_SE_EEEEESK_NSB_IJlNSB_IJSE_llEEESV_EEESK_S1S_NS1J_6fusion15FusionCallbacksIS1N_NS1T_17LinearCombinationISK_fSK_fLNS_15FloatRoundStyleE2EEESJ_S1Q_JEEENSA_5SM1004TMEM4LOAD26SM100_TMEM_LOAD_16dp128b8xES13_NS14_INS15_ILi3ELi4ELi3EEES18_NST_INSB_IJNSC_ILi8EEES19_EEENSB_IJS19_SE_EEEEEEENSA_17SM75_U32x4_LDSM_NENSA_14SM90_TMA_STOREES28_NSA_17SM90_U32x4_STSM_NENSA_39AutoVectorizingCopyWithAssumedAlignmentILi128EEEEEEvvEEEEvNT_6ParamsE) ;  /* 0xffffff7402b47950 */ /* 0x000fea0003c3ffff */
        .weak           $__internal_2_$__cuda_sm10x_tcgen05_guardrail_trap_unallocated_columns_being_dealloced
        .type           $__internal_2_$__cuda_sm10x_tcgen05_guardrail_trap_unallocated_columns_being_dealloced,@function
        .size           $__internal_2_$__cuda_sm10x_tcgen05_guardrail_trap_unallocated_columns_being_dealloced,(.L_x_157 - $__internal_2_$__cuda_sm10x_tcgen05_guardrail_trap_unallocated_columns_being_dealloced)
$__internal_2_$__cuda_sm10x_tcgen05_guardrail_trap_unallocated_columns_being_dealloced:
[----:B------:R-:W-:Y:S05]  /*8930*/  BPT.TRAP 0x1 ;  /* 0x000000040000795c */ /* 0x000fea0000300000 */
[----:B------:R-:W-:-:S04]  /*8940*/  HFMA2 R3, -RZ, RZ, 0, 0 ;  /* 0x00000000ff037431 */ /* 0x000fc800000001ff */
[----:B------:R-:W-:Y:S05]  /*8950*/  RET.REL.NODEC R2 `(_ZN7cutlass13device_kernelINS_4conv6kernel13ConvUniversalINS1_16ConvProblemShapeILNS1_8OperatorE2ELi2EEENS1_10collective14CollectiveConvINS1_47MainloopSm100TmaUmmaWarpSpecializedImplicitGemmILS5_2ELi6ELi2ELi1ELi2EN4cute5tupleIJNSA_1CILi2EEENSC_ILi1EEESE_EEEEENSB_IJNSC_ILi64EEENSB_IJSH_EEESI_EEENS_10tfloat32_tESK_NSA_8TiledMMAINSA_8MMA_AtomIJNSA_17SM100_MMA_TF32_SSISK_SK_fLi64ELi64ELNSA_4UMMA5MajorE1ELSP_1ELNSO_7ScaleInE0ELSQ_0EEEEEENSA_6LayoutINSB_IJSE_SE_SE_EEENSB_IJNSC_ILi0EEESV_SV_EEEEENSB_IJNSA_10UnderscoreESY_SY_EEEEENS7_6detail27Sm100ImplicitGemmTileTraitsINSA_13SM90_TMA_LOADENSA_14ComposedLayoutINSA_7SwizzleILi2ELi5ELi2EEENSA_18smem_ptr_flag_bitsILi32EEENST_INSB_IJNSC_ILi32EEENSC_ILi4EEEEEENSB_IJSE_S19_EEEEEEEvEENS12_INSA_30SM90_TMA_LOAD_IM2COL_MULTICASTES1E_vEEEENS_8epilogue10collective18CollectiveEpilogueINS1J_23Sm100TmaWarpSpecializedILi3ELi2ELi16ELb1ELb0EEEJSJ_NSB_IJNST_ISH_SE_EENST_IS19_SE_EEEEESK_NSB_IJlNSB_IJSE_llEEESV_EEESK_S1S_NS1J_6fusion15FusionCallbacksIS1N_NS1T_17LinearCombinationISK_fSK_fLNS_15FloatRoundStyleE2EEESJ_S1Q_JEEENSA_5SM1004TMEM4LOAD26SM100_TMEM_LOAD_16dp128b8xES13_NS14_INS15_ILi3ELi4ELi3EEES18_NST_INSB_IJNSC_ILi8EEES19_EEENSB_IJS19_SE_EEEEEEENSA_17SM75_U32x4_LDSM_NENSA_14SM90_TMA_STOREES28_NSA_17SM90_U32x4_STSM_NENSA_39AutoVectorizingCopyWithAssumedAlignmentILi128EEEEEEvvEEEEvNT_6ParamsE) ;  /* 0xffffff7402a87950 */ /* 0x000fea0003c3ffff */
.L_x_156:
[----:B------:R-:W-:-:S00]  /*8960*/  BRA `(.L_x_156) ;  /* 0xfffffffc00fc7947 */ /* 0x000fc0000383ffff */
[----:B------:R-:W-:-:S00]  /*8970*/  NOP ;  /* 0x0000000000007918 */ /* 0x000fc00000000000 */
        /* <DEDUP_REMOVED lines=8> */
.L_x_157:


//--------------------- .nv.global.init           --------------------------
	.section	.nv.global.init,"aw",@progbits
.nv.global.init:
	.type		$str$29,@object
	.size		$str$29,($str$30 - $str$29)
$str$29:
        /*0000*/ 	.byte	0x28, 0x61, 0x64, 0x64, 0x72, 0x65, 0x73, 0x73, 0x20, 0x26, 0x20, 0x6d, 0x61, 0x73, 0x6b, 0x29
        /*0010*/ 	.byte	0x20, 0x3d, 0x3d, 0x20, 0x30, 0x00
	.type		$str$30,@object
	.size		$str$30,($str$28 - $str$30)
$str$30:
        /*0016*/ 	.byte	0x2f, 0x74, 0x6d, 0x70, 0x2f, 0x63, 0x75, 0x74, 0x6c, 0x61, 0x73, 0x73, 0x5f, 0x73, 0x77, 0x65
        /*0026*/ 	.byte	0x65, 0x70, 0x5f, 0x73, 0x72, 0x63, 0x2f, 0x69, 0x6e, 0x63, 0x6c, 0x75, 0x64, 0x65, 0x2f, 0x63
        /*0036*/ 	.byte	0x75, 0x74, 0x65, 0x2f, 0x70, 0x6f, 0x69, 0x6e, 0x74, 0x65, 0x72, 0x5f, 0x66, 0x6c, 0x61, 0x67
        /*0046*/ 	.byte	0x67, 0x65, 0x64, 0x2e, 0x68, 0x70, 0x70, 0x00
	.type		$str$28,@object
	.size		$str$28,($str$27 - $str$28)
$str$28:
        /*004e*/ 	.byte	0x2f, 0x74, 0x6d, 0x70, 0x2f, 0x63, 0x75, 0x74, 0x6c, 0x61, 0x73, 0x73, 0x5f, 0x73, 0x77, 0x65
        /*005e*/ 	.byte	0x65, 0x70, 0x5f, 0x73, 0x72, 0x63, 0x2f, 0x69, 0x6e, 0x63, 0x6c, 0x75, 0x64, 0x65, 0x2f, 0x63
        /*006e*/ 	.byte	0x75, 0x74, 0x65, 0x2f, 0x61, 0x74, 0x6f, 0x6d, 0x2f, 0x63, 0x6f, 0x70, 0x79, 0x5f, 0x74, 0x72
        /*007e*/ 	.byte	0x61, 0x69, 0x74, 0x73, 0x5f, 0x73, 0x6d, 0x31, 0x30, 0x30, 0x2e, 0x68, 0x70, 0x70, 0x00
	.type		$str$27,@object
	.size		$str$27,(__unnamed_1 - $str$27)
$str$27:
        /*008d*/ 	.byte	0x28, 0x28, 0x75, 0x69, 0x6e, 0x74, 0x33, 0x32, 0x5f, 0x74, 0x28, 0x74, 0x68, 0x72, 0x65, 0x61
        /*009d*/ 	.byte	0x64, 0x49, 0x64, 0x78, 0x2e, 0x78, 0x29, 0x20, 0x2f, 0x20, 0x33, 0x32, 0x29, 0x20, 0x25, 0x20
        /*00ad*/ 	.byte	0x34, 0x29, 0x20, 0x3d, 0x3d, 0x20, 0x28, 0x28, 0x28, 0x74, 0x6d, 0x65, 0x6d, 0x5f, 0x61, 0x64
        /*00bd*/ 	.byte	0x64, 0x72, 0x20, 0x3e, 0x3e, 0x20, 0x31, 0x36, 0x29, 0x20, 0x2f, 0x20, 0x33, 0x32, 0x29, 0x20
        /*00cd*/ 	.byte	0x25, 0x20, 0x34, 0x29, 0x00
	.type		__unnamed_1,@object
	.size		__unnamed_1,(__unnamed_2 - __unnamed_1)
__unnamed_1:
        /*00d2*/ 	.byte	0x61, 0x75, 0x74, 0x6f, 0x20, 0x63, 0x75, 0x74, 0x65, 0x3a, 0x3a, 0x61, 0x73, 0x5f, 0x70, 0x6f
        /* <DEDUP_REMOVED lines=24> */
        /*0262*/ 	.byte	0x30, 0x34, 0x38, 0x3e, 0x3e, 0x3e, 0x3e, 0x5d, 0x00
	.type		__unnamed_2,@object
	.size		__unnamed_2,(.L_2 - __unnamed_2)
__unnamed_2:
        /* <DEDUP_REMOVED lines=45> */
        /*053b*/ 	.byte	0x3e, 0x3e, 0x3e, 0x5d, 0x00
.L_2:


//--------------------- .nv.shared._ZN7cutlass13device_kernelINS_4conv6kernel13ConvUniversalINS1_16ConvProblemShapeILNS1_8OperatorE2ELi2EEENS1_10collective14CollectiveConvINS1_47MainloopSm100TmaUmmaWarpSpecializedImplicitGemmILS5_2ELi6ELi2ELi1ELi2EN4cute5tupleIJNSA_1CILi2EEENSC_ILi1EEESE_EEEEENSB_IJNSC_ILi64EEENSB_IJSH_EEESI_EEENS_10tfloat32_tESK_NSA_8TiledMMAINSA_8MMA_AtomIJNSA_17SM100_MMA_TF32_SSISK_SK_fLi64ELi64ELNSA_4UMMA5MajorE1ELSP_1ELNSO_7ScaleInE0ELSQ_0EEEEEENSA_6LayoutINSB_IJSE_SE_SE_EEENSB_IJNSC_ILi0EEESV_SV_EEEEENSB_IJNSA_10UnderscoreESY_SY_EEEEENS7_6detail27Sm100ImplicitGemmTileTraitsINSA_13SM90_TMA_LOADENSA_14ComposedLayoutINSA_7SwizzleILi2ELi5ELi2EEENSA_18smem_ptr_flag_bitsILi32EEENST_INSB_IJNSC_ILi32EEENSC_ILi4EEEEEENSB_IJSE_S19_EEEEEEEvEENS12_INSA_30SM90_TMA_LOAD_IM2COL_MULTICASTES1E_vEEEENS_8epilogue10collective18CollectiveEpilogueINS1J_23Sm100TmaWarpSpecializedILi3ELi2ELi16ELb1ELb0EEEJSJ_NSB_IJNST_ISH_SE_EENST_IS19_SE_EEEEESK_NSB_IJlNSB_IJSE_llEEESV_EEESK_S1S_NS1J_6fusion15FusionCallbacksIS1N_NS1T_17LinearCombinationISK_fSK_fLNS_15FloatRoundStyleE2EEESJ_S1Q_JEEENSA_5SM1004TMEM4LOAD26SM100_TMEM_LOAD_16dp128b8xES13_NS14_INS15_ILi3ELi4ELi3EEES18_NST_INSB_IJNSC_ILi8EEES19_EEENSB_IJS19_SE_EEEEEEENSA_17SM75_U32x4_LDSM_NENSA_14SM90_TMA_STOREES28_NSA_17SM90_U32x4_STSM_NENSA_39AutoVectorizingCopyWithAssumedAlignmentILi128EEEEEEvvEEEEvNT_6ParamsE --------------------------
	.section	.nv.shared._ZN7cutlass13device_kernelINS_4conv6kernel13ConvUniversalINS1_16ConvProblemShapeILNS1_8OperatorE2ELi2EEENS1_10collective14CollectiveConvINS1_47MainloopSm100TmaUmmaWarpSpecializedImplicitGemmILS5_2ELi6ELi2ELi1ELi2EN4cute5tupleIJNSA_1CILi2EEENSC_ILi1EEESE_EEEEENSB_IJNSC_ILi64EEENSB_IJSH_EEESI_EEENS_10tfloat32_tESK_NSA_8TiledMMAINSA_8MMA_AtomIJNSA_17SM100_MMA_TF32_SSISK_SK_fLi64ELi64ELNSA_4UMMA5MajorE1ELSP_1ELNSO_7ScaleInE0ELSQ_0EEEEEENSA_6LayoutINSB_IJSE_SE_SE_EEENSB_IJNSC_ILi0EEESV_SV_EEEEENSB_IJNSA_10UnderscoreESY_SY_EEEEENS7_6detail27Sm100ImplicitGemmTileTraitsINSA_13SM90_TMA_LOADENSA_14ComposedLayoutINSA_7SwizzleILi2ELi5ELi2EEENSA_18smem_ptr_flag_bitsILi32EEENST_INSB_IJNSC_ILi32EEENSC_ILi4EEEEEENSB_IJSE_S19_EEEEEEEvEENS12_INSA_30SM90_TMA_LOAD_IM2COL_MULTICASTES1E_vEEEENS_8epilogue10collective18CollectiveEpilogueINS1J_23Sm100TmaWarpSpecializedILi3ELi2ELi16ELb1ELb0EEEJSJ_NSB_IJNST_ISH_SE_EENST_IS19_SE_EEEEESK_NSB_IJlNSB_IJSE_llEEESV_EEESK_S1S_NS1J_6fusion15FusionCallbacksIS1N_NS1T_17LinearCombinationISK_fSK_fLNS_15FloatRoundStyleE2EEESJ_S1Q_JEEENSA_5SM1004TMEM4LOAD26SM100_TMEM_LOAD_16dp128b8xES13_NS14_INS15_ILi3ELi4ELi3EEES18_NST_INSB_IJNSC_ILi8EEES19_EEENSB_IJS19_SE_EEEEEEENSA_17SM75_U32x4_LDSM_NENSA_14SM90_TMA_STOREES28_NSA_17SM90_U32x4_STSM_NENSA_39AutoVectorizingCopyWithAssumedAlignmentILi128EEEEEEvvEEEEvNT_6ParamsE,"aw",@nobits
	.sectionflags	@""
	.align	16
	.zero		1024


//--------------------- .nv.shared.reserved.0     --------------------------
	.section	.nv.shared.reserved.0,"aw",@nobits
	.weak		__nv_reservedSMEM_offset_0_alias
	.size		__nv_reservedSMEM_offset_0_alias, 0, 64
	.other		__nv_reservedSMEM_offset_0_alias,@"STO_CUDA_RESERVED_SHARED STV_DEFAULT"
__nv_reservedSMEM_offset_0_alias:
	.zero		0
.nv.shared.reserved.0:
	.zero		64
	.weak		__nv_reservedSMEM_tcgen05_partition
	.type		__nv_reservedSMEM_tcgen05_partition,@object
	.size		__nv_reservedSMEM_tcgen05_partition,(.L_0 - __nv_reservedSMEM_tcgen05_partition)
__nv_reservedSMEM_tcgen05_partition:
	.zero		32
.L_0:


//--------------------- .nv.global                --------------------------
	.section	.nv.global,"aw",@nobits
.nv.global:
	.type		_ZN39_INTERNAL_4a68dc0e_4_k_cu_d7ce8458_33154cute1_E,@object
	.size		_ZN39_INTERNAL_4a68dc0e_4_k_cu_d7ce8458_33154cute1_E,(_ZN39_INTERNAL_4a68dc0e_4_k_cu_d7ce8458_33154cuda3std3__45__cpo6cbeginE - _ZN39_INTERNAL_4a68dc0e_4_k_cu_d7ce8458_33154cute1_E)
_ZN39_INTERNAL_4a68dc0e_4_k_cu_d7ce8458_33154cute1_E:
	.zero		1
	.type		_ZN39_INTERNAL_4a68dc0e_4_k_cu_d7ce8458_33154cuda3std3__45__cpo6cbeginE,@object
	.size		_ZN39_INTERNAL_4a68dc0e_4_k_cu_d7ce8458_33154cuda3std3__45__cpo6cbeginE,(_ZN39_INTERNAL_4a68dc0e_4_k_cu_d7ce8458_33154cuda3std3__48in_placeE - _ZN39_INTERNAL_4a68dc0e_4_k_cu_d7ce8458_33154cuda3std3__45__cpo6cbeginE)
_ZN39_INTERNAL_4a68dc0e_4_k_cu_d7ce8458_33154cuda3std3__45__cpo6cbeginE:
	.zero		1
	.type		_ZN39_INTERNAL_4a68dc0e_4_k_cu_d7ce8458_33154cuda3std3__48in_placeE,@object
	.size		_ZN39_INTERNAL_4a68dc0e_4_k_cu_d7ce8458_33154cuda3std3__48in_placeE,(_ZN39_INTERNAL_4a68dc0e_4_k_cu_d7ce8458_33154cuda3std6ranges3__45__cpo9iter_moveE - _ZN39_INTERNAL_4a68dc0e_4_k_cu_d7ce8458_33154cuda3std3__48in_placeE)
_ZN39_INTERNAL_4a68dc0e_4_k_cu_d7ce8458_33154cuda3std3__48in_placeE:
	.zero		1
	.type		_ZN39_INTERNAL_4a68dc0e_4_k_cu_d7ce8458_33154cuda3std6ranges3__45__cpo9iter_moveE,@object
	.size		_ZN39_INTERNAL_4a68dc0e_4_k_cu_d7ce8458_33154cuda3std6ranges3__45__cpo9iter_moveE,(_ZN39_INTERNAL_4a68dc0e_4_k_cu_d7ce8458_33154cuda3std3__45__cpo5beginE - _ZN39_INTERNAL_4a68dc0e_4_k_cu_d7ce8458_33154cuda3std6ranges3__45__cpo9iter_moveE)
_ZN39_INTERNAL_4a68dc0e_4_k_cu_d7ce8458_33154cuda3std6ranges3__45__cpo9iter_moveE:
	.zero		1
	.type		_ZN39_INTERNAL_4a68dc0e_4_k_cu_d7ce8458_33154cuda3std3__45__cpo5beginE,@object
	.size		_ZN39_INTERNAL_4a68dc0e_4_k_cu_d7ce8458_33154cuda3std3__45__cpo5beginE,(_ZN39_INTERNAL_4a68dc0e_4_k_cu_d7ce8458_33154cuda3std3__441_GLOBAL__N__4a68dc0e_4_k_cu_d7ce8458_33156ignoreE - _ZN39_INTERNAL_4a68dc0e_4_k_cu_d7ce8458_33154cuda3std3__45__cpo5beginE)
_ZN39_INTERNAL_4a68dc0e_4_k_cu_d7ce8458_33154cuda3std3__45__cpo5beginE:
	.zero		1
	.type		_ZN39_INTERNAL_4a68dc0e_4_k_cu_d7ce8458_33154cuda3std3__441_GLOBAL__N__4a68dc0e_4_k_cu_d7ce8458_33156ignoreE,@object
	.size		_ZN39_INTERNAL_4a68dc0e_4_k_cu_d7ce8458_33154cuda3std3__441_GLOBAL__N__4a68dc0e_4_k_cu_d7ce8458_33156ignoreE,(_ZN39_INTERNAL_4a68dc0e_4_k_cu_d7ce8458_33154cute7productE - _ZN39_INTERNAL_4a68dc0e_4_k_cu_d7ce8458_33154cuda3std3__441_GLOBAL__N__4a68dc0e_4_k_cu_d7ce8458_33156ignoreE)
_ZN39_INTERNAL_4a68dc0e_4_k_cu_d7ce8458_33154cuda3std3__441_GLOBAL__N__4a68dc0e_4_k_cu_d7ce8458_33156ignoreE:
	.zero		1
	.type		_ZN39_INTERNAL_4a68dc0e_4_k_cu_d7ce8458_33154cute7productE,@object
	.size		_ZN39_INTERNAL_4a68dc0e_4_k_cu_d7ce8458_33154cute7productE,(_ZN39_INTERNAL_4a68dc0e_4_k_cu_d7ce8458_33154cuda3std3__45__cpo3endE - _ZN39_INTERNAL_4a68dc0e_4_k_cu_d7ce8458_33154cute7productE)
_ZN39_INTERNAL_4a68dc0e_4_k_cu_d7ce8458_33154cute7productE:
	.zero		1
	.type		_ZN39_INTERNAL_4a68dc0e_4_k_cu_d7ce8458_33154cuda3std3__45__cpo3endE,@object
	.size		_ZN39_INTERNAL_4a68dc0e_4_k_cu_d7ce8458_33154cuda3std3__45__cpo3endE,(_ZN39_INTERNAL_4a68dc0e_4_k_cu_d7ce8458_33154cuda3std3__419piecewise_constructE - _ZN39_INTERNAL_4a68dc0e_4_k_cu_d7ce8458_33154cuda3std3__45__cpo3endE)
_ZN39_INTERNAL_4a68dc0e_4_k_cu_d7ce8458_33154cuda3std3__45__cpo3endE:
	.zero		1
	.type		_ZN39_INTERNAL_4a68dc0e_4_k_cu_d7ce8458_33154cuda3std3__419piecewise_constructE,@object
	.size		_ZN39_INTERNAL_4a68dc0e_4_k_cu_d7ce8458_33154cuda3std3__419piecewise_constructE,(_ZN39_INTERNAL_4a68dc0e_4_k_cu_d7ce8458_33154cuda3std3__45__cpo4cendE - _ZN39_INTERNAL_4a68dc0e_4_k_cu_d7ce8458_33154cuda3std3__419piecewise_constructE)
_ZN39_INTERNAL_4a68dc0e_4_k_cu_d7ce8458_33154cuda3std3__419piecewise_constructE:
	.zero		1
	.type		_ZN39_INTERNAL_4a68dc0e_4_k_cu_d7ce8458_33154cuda3std3__45__cpo4cendE,@object
	.size		_ZN39_INTERNAL_4a68dc0e_4_k_cu_d7ce8458_33154cuda3std3__45__cpo4cendE,(_ZN39_INTERNAL_4a68dc0e_4_k_cu_d7ce8458_33154cuda3std6ranges3__45__cpo4swapE - _ZN39_INTERNAL_4a68dc0e_4_k_cu_d7ce8458_33154cuda3std3__45__cpo4cendE)
_ZN39_INTERNAL_4a68dc0e_4_k_cu_d7ce8458_33154cuda3std3__45__cpo4cendE:
	.zero		1
	.type		_ZN39_INTERNAL_4a68dc0e_4_k_cu_d7ce8458_33154cuda3std6ranges3__45__cpo4swapE,@object
	.size		_ZN39_INTERNAL_4a68dc0e_4_k_cu_d7ce8458_33154cuda3std6ranges3__45__cpo4swapE,(.L_10 - _ZN39_INTERNAL_4a68dc0e_4_k_cu_d7ce8458_33154cuda3std6ranges3__45__cpo4swapE)
_ZN39_INTERNAL_4a68dc0e_4_k_cu_d7ce8458_33154cuda3std6ranges3__45__cpo4swapE:
	.zero		1
.L_10:


//--------------------- .nv.constant0._ZN7cutlass13device_kernelINS_4conv6kernel13ConvUniversalINS1_16ConvProblemShapeILNS1_8OperatorE2ELi2EEENS1_10collective14CollectiveConvINS1_47MainloopSm100TmaUmmaWarpSpecializedImplicitGemmILS5_2ELi6ELi2ELi1ELi2EN4cute5tupleIJNSA_1CILi2EEENSC_ILi1EEESE_EEEEENSB_IJNSC_ILi64EEENSB_IJSH_EEESI_EEENS_10tfloat32_tESK_NSA_8TiledMMAINSA_8MMA_AtomIJNSA_17SM100_MMA_TF32_SSISK_SK_fLi64ELi64ELNSA_4UMMA5MajorE1ELSP_1ELNSO_7ScaleInE0ELSQ_0EEEEEENSA_6LayoutINSB_IJSE_SE_SE_EEENSB_IJNSC_ILi0EEESV_SV_EEEEENSB_IJNSA_10UnderscoreESY_SY_EEEEENS7_6detail27Sm100ImplicitGemmTileTraitsINSA_13SM90_TMA_LOADENSA_14ComposedLayoutINSA_7SwizzleILi2ELi5ELi2EEENSA_18smem_ptr_flag_bitsILi32EEENST_INSB_IJNSC_ILi32EEENSC_ILi4EEEEEENSB_IJSE_S19_EEEEEEEvEENS12_INSA_30SM90_TMA_LOAD_IM2COL_MULTICASTES1E_vEEEENS_8epilogue10collective18CollectiveEpilogueINS1J_23Sm100TmaWarpSpecializedILi3ELi2ELi16ELb1ELb0EEEJSJ_NSB_IJNST_ISH_SE_EENST_IS19_SE_EEEEESK_NSB_IJlNSB_IJSE_llEEESV_EEESK_S1S_NS1J_6fusion15FusionCallbacksIS1N_NS1T_17LinearCombinationISK_fSK_fLNS_15FloatRoundStyleE2EEESJ_S1Q_JEEENSA_5SM1004TMEM4LOAD26SM100_TMEM_LOAD_16dp128b8xES13_NS14_INS15_ILi3ELi4ELi3EEES18_NST_INSB_IJNSC_ILi8EEES19_EEENSB_IJS19_SE_EEEEEEENSA_17SM75_U32x4_LDSM_NENSA_14SM90_TMA_STOREES28_NSA_17SM90_U32x4_STSM_NENSA_39AutoVectorizingCopyWithAssumedAlignmentILi128EEEEEEvvEEEEvNT_6ParamsE --------------------------
	.section	.nv.constant0._ZN7cutlass13device_kernelINS_4conv6kernel13ConvUniversalINS1_16ConvProblemShapeILNS1_8OperatorE2ELi2EEENS1_10collective14CollectiveConvINS1_47MainloopSm100TmaUmmaWarpSpecializedImplicitGemmILS5_2ELi6ELi2ELi1ELi2EN4cute5tupleIJNSA_1CILi2EEENSC_ILi1EEESE_EEEEENSB_IJNSC_ILi64EEENSB_IJSH_EEESI_EEENS_10tfloat32_tESK_NSA_8TiledMMAINSA_8MMA_AtomIJNSA_17SM100_MMA_TF32_SSISK_SK_fLi64ELi64ELNSA_4UMMA5MajorE1ELSP_1ELNSO_7ScaleInE0ELSQ_0EEEEEENSA_6LayoutINSB_IJSE_SE_SE_EEENSB_IJNSC_ILi0EEESV_SV_EEEEENSB_IJNSA_10UnderscoreESY_SY_EEEEENS7_6detail27Sm100ImplicitGemmTileTraitsINSA_13SM90_TMA_LOADENSA_14ComposedLayoutINSA_7SwizzleILi2ELi5ELi2EEENSA_18smem_ptr_flag_bitsILi32EEENST_INSB_IJNSC_ILi32EEENSC_ILi4EEEEEENSB_IJSE_S19_EEEEEEEvEENS12_INSA_30SM90_TMA_LOAD_IM2COL_MULTICASTES1E_vEEEENS_8epilogue10collective18CollectiveEpilogueINS1J_23Sm100TmaWarpSpecializedILi3ELi2ELi16ELb1ELb0EEEJSJ_NSB_IJNST_ISH_SE_EENST_IS19_SE_EEEEESK_NSB_IJlNSB_IJSE_llEEESV_EEESK_S1S_NS1J_6fusion15FusionCallbacksIS1N_NS1T_17LinearCombinationISK_fSK_fLNS_15FloatRoundStyleE2EEESJ_S1Q_JEEENSA_5SM1004TMEM4LOAD26SM100_TMEM_LOAD_16dp128b8xES13_NS14_INS15_ILi3ELi4ELi3EEES18_NST_INSB_IJNSC_ILi8EEES19_EEENSB_IJS19_SE_EEEEEEENSA_17SM75_U32x4_LDSM_NENSA_14SM90_TMA_STOREES28_NSA_17SM90_U32x4_STSM_NENSA_39AutoVectorizingCopyWithAssumedAlignmentILi128EEEEEEvvEEEEvNT_6ParamsE,"a",@progbits
	.sectionflags	@""
	.align	4
.nv.constant0._ZN7cutlass13device_kernelINS_4conv6kernel13ConvUniversalINS1_16ConvProblemShapeILNS1_8OperatorE2ELi2EEENS1_10collective14CollectiveConvINS1_47MainloopSm100TmaUmmaWarpSpecializedImplicitGemmILS5_2ELi6ELi2ELi1ELi2EN4cute5tupleIJNSA_1CILi2EEENSC_ILi1EEESE_EEEEENSB_IJNSC_ILi64EEENSB_IJSH_EEESI_EEENS_10tfloat32_tESK_NSA_8TiledMMAINSA_8MMA_AtomIJNSA_17SM100_MMA_TF32_SSISK_SK_fLi64ELi64ELNSA_4UMMA5MajorE1ELSP_1ELNSO_7ScaleInE0ELSQ_0EEEEEENSA_6LayoutINSB_IJSE_SE_SE_EEENSB_IJNSC_ILi0EEESV_SV_EEEEENSB_IJNSA_10UnderscoreESY_SY_EEEEENS7_6detail27Sm100ImplicitGemmTileTraitsINSA_13SM90_TMA_LOADENSA_14ComposedLayoutINSA_7SwizzleILi2ELi5ELi2EEENSA_18smem_ptr_flag_bitsILi32EEENST_INSB_IJNSC_ILi32EEENSC_ILi4EEEEEENSB_IJSE_S19_EEEEEEEvEENS12_INSA_30SM90_TMA_LOAD_IM2COL_MULTICASTES1E_vEEEENS_8epilogue10collective18CollectiveEpilogueINS1J_23Sm100TmaWarpSpecializedILi3ELi2ELi16ELb1ELb0EEEJSJ_NSB_IJNST_ISH_SE_EENST_IS19_SE_EEEEESK_NSB_IJlNSB_IJSE_llEEESV_EEESK_S1S_NS1J_6fusion15FusionCallbacksIS1N_NS1T_17LinearCombinationISK_fSK_fLNS_15FloatRoundStyleE2EEESJ_S1Q_JEEENSA_5SM1004TMEM4LOAD26SM100_TMEM_LOAD_16dp128b8xES13_NS14_INS15_ILi3ELi4ELi3EEES18_NST_INSB_IJNSC_ILi8EEES19_EEENSB_IJS19_SE_EEEEEEENSA_17SM75_U32x4_LDSM_NENSA_14SM90_TMA_STOREES28_NSA_17SM90_U32x4_STSM_NENSA_39AutoVectorizingCopyWithAssumedAlignmentILi128EEEEEEvvEEEEvNT_6ParamsE:
	.zero		2944


//--------------------- SYMBOLS --------------------------

	.type		.nv.reservedSmem.offset0,@object
	.size		.nv.reservedSmem.offset0,0x4
	.type		.nv.reservedSmem.cap,@object
	.size		.nv.reservedSmem.cap,0x4
	.type		__assertfail,@function
